// auto-generated by cutlass_sweep.gemm — config: {"arch": "sm_90", "cluster_m": 2, "cluster_n": 2, "dtype": "int8", "stages": 3, "tile_k": 64, "tile_m": 256, "tile_n": 128}
#include "cutlass/cutlass.h"
#include "cutlass/gemm/collective/collective_builder.hpp"
#include "cutlass/gemm/device/gemm_universal_adapter.h"
#include "cutlass/gemm/kernel/gemm_universal.hpp"
#include "cutlass/epilogue/collective/collective_builder.hpp"

using ElemA = int8_t;
using ElemB = int8_t;
using ElemCD = int8_t;
using Acc  = int32_t;
using TileShape    = cute::Shape<cute::_256, cute::_128, cute::_64>;
using ClusterShape = cute::Shape<cute::_2, cute::_2, cute::_1>;

using CollectiveEpilogue = typename cutlass::epilogue::collective::CollectiveBuilder<
    cutlass::arch::Sm90, cutlass::arch::OpClassTensorOp,
    TileShape, ClusterShape,
    cutlass::epilogue::collective::EpilogueTileAuto,
    Acc, Acc,
    ElemCD, cutlass::layout::RowMajor, 128 / cutlass::sizeof_bits<ElemCD>::value,
    ElemCD, cutlass::layout::RowMajor, 128 / cutlass::sizeof_bits<ElemCD>::value,
    cutlass::epilogue::collective::EpilogueScheduleAuto
  >::CollectiveOp;

using CollectiveMainloop = typename cutlass::gemm::collective::CollectiveBuilder<
    cutlass::arch::Sm90, cutlass::arch::OpClassTensorOp,
    ElemA, cutlass::layout::RowMajor, 128 / cutlass::sizeof_bits<ElemA>::value,
    ElemB, cutlass::layout::ColumnMajor, 128 / cutlass::sizeof_bits<ElemB>::value,
    Acc,
    TileShape, ClusterShape,
    cutlass::gemm::collective::StageCount<3>,
    cutlass::gemm::collective::KernelScheduleAuto
  >::CollectiveOp;

using GemmKernel = cutlass::gemm::kernel::GemmUniversal<
    cute::Shape<int,int,int,int>,
    CollectiveMainloop,
    CollectiveEpilogue
>;
using Gemm = cutlass::gemm::device::GemmUniversalAdapter<GemmKernel>;

// Force the device kernel symbol into the cubin without needing a host main.
auto* _anchor = &cutlass::device_kernel<GemmKernel>;


// ===== COMPILED SASS (sm_90a) =====

	.target	sm_90a

	.elftype	@"ET_EXEC"


//--------------------- .note.nv.tkinfo           --------------------------
	.section	.note.nv.tkinfo,"",@"SHT_NOTE"
	.sectionflags	@"SHF_NOTE_NV_TKINFO"
	.tkinfo
        /*0018*/ 	.word	0x00000002
        /*0030*/ 	.string	""
        /*0030*/ 	.string	"ptxas"
        /*0030*/ 	.string	"Cuda compilation tools, release 13.0, V13.0.88"
        /*0030*/ 	.string	"Build cuda_13.0.r13.0/compiler.36424714_0"
        /*0030*/ 	.string	"-arch sm_90a -m 64 "



//--------------------- .note.nv.cuinfo           --------------------------
	.section	.note.nv.cuinfo,"",@"SHT_NOTE"
	.sectionflags	@"SHF_NOTE_NV_CUINFO"
        /*0018*/ 	.short	0x0002
        /*001a*/ 	.short	0x005a
        /*001c*/ 	.short	0x0082
	.zero		2


//--------------------- .nv.info                  --------------------------
	.section	.nv.info,"",@"SHT_CUDA_INFO"
	.align	4


	//----- nvinfo : EIATTR_REGCOUNT
	.align		4
        /*0000*/ 	.byte	0x04, 0x2f
        /*0002*/ 	.short	(.L_15 - .L_14)
	.align		4
.L_14:
        /*0004*/ 	.word	index@(_ZN7cutlass13device_kernelINS_4gemm6kernel13GemmUniversalIN4cute5tupleIJiiiiEEENS1_10collective13CollectiveMmaINS1_34MainloopSm90TmaGmmaWarpSpecializedILi3ENS5_IJNS4_1CILi2EEESB_NSA_ILi1EEEEEENS1_35KernelTmaWarpSpecializedCooperativeEEENS5_IJNSA_ILi256EEENSA_ILi128EEENSA_ILi64EEEEEEaNS5_IJlSC_lEEEaSK_NS4_8TiledMMAINS4_8MMA_AtomIJNS4_4SM904GMMA27MMA_64x128x32_S32S8S8_SS_TNEEEENS4_6LayoutINS5_IJSB_SC_SC_EEENS5_IJSC_NSA_ILi0EEEST_EEEEENS5_IJNS4_10UnderscoreESW_SW_EEEEENS4_23SM90_TMA_LOAD_MULTICASTENS4_14ComposedLayoutINS4_7SwizzleILi2ELi4ELi3EEENS4_18smem_ptr_flag_bitsILi8EEENSR_INS5_IJNSA_ILi8EEESI_EEENS5_IJSI_SC_EEEEEEEvNS4_8identityESZ_S19_vS1A_EENS_8epilogue10collective6detail29Sm90TmaWarpSpecializedAdapterINS1D_15DefaultEpilogueIaSK_SK_NS1C_6thread17LinearCombinationIaLi1EiiLNS1H_9ScaleType4KindE0ELNS_15FloatRoundStyleE2EaEENS1_15EpilogueDefaultEEEEEvvEEEEvNT_6ParamsE)
        /*0008*/ 	.word	0x000000a8


	//----- nvinfo : EIATTR_FRAME_SIZE
	.align		4
.L_15:
        /*000c*/ 	.byte	0x04, 0x11
        /*000e*/ 	.short	(.L_17 - .L_16)
	.align		4
.L_16:
        /*0010*/ 	.word	index@(_ZN7cutlass13device_kernelINS_4gemm6kernel13GemmUniversalIN4cute5tupleIJiiiiEEENS1_10collective13CollectiveMmaINS1_34MainloopSm90TmaGmmaWarpSpecializedILi3ENS5_IJNS4_1CILi2EEESB_NSA_ILi1EEEEEENS1_35KernelTmaWarpSpecializedCooperativeEEENS5_IJNSA_ILi256EEENSA_ILi128EEENSA_ILi64EEEEEEaNS5_IJlSC_lEEEaSK_NS4_8TiledMMAINS4_8MMA_AtomIJNS4_4SM904GMMA27MMA_64x128x32_S32S8S8_SS_TNEEEENS4_6LayoutINS5_IJSB_SC_SC_EEENS5_IJSC_NSA_ILi0EEEST_EEEEENS5_IJNS4_10UnderscoreESW_SW_EEEEENS4_23SM90_TMA_LOAD_MULTICASTENS4_14ComposedLayoutINS4_7SwizzleILi2ELi4ELi3EEENS4_18smem_ptr_flag_bitsILi8EEENSR_INS5_IJNSA_ILi8EEESI_EEENS5_IJSI_SC_EEEEEEEvNS4_8identityESZ_S19_vS1A_EENS_8epilogue10collective6detail29Sm90TmaWarpSpecializedAdapterINS1D_15DefaultEpilogueIaSK_SK_NS1C_6thread17LinearCombinationIaLi1EiiLNS1H_9ScaleType4KindE0ELNS_15FloatRoundStyleE2EaEENS1_15EpilogueDefaultEEEEEvvEEEEvNT_6ParamsE)
        /*0014*/ 	.word	0x00000000


	//----- nvinfo : EIATTR_MIN_STACK_SIZE
	.align		4
.L_17:
        /*0018*/ 	.byte	0x04, 0x12
        /*001a*/ 	.short	(.L_19 - .L_18)
	.align		4
.L_18:
        /*001c*/ 	.word	index@(_ZN7cutlass13device_kernelINS_4gemm6kernel13GemmUniversalIN4cute5tupleIJiiiiEEENS1_10collective13CollectiveMmaINS1_34MainloopSm90TmaGmmaWarpSpecializedILi3ENS5_IJNS4_1CILi2EEESB_NSA_ILi1EEEEEENS1_35KernelTmaWarpSpecializedCooperativeEEENS5_IJNSA_ILi256EEENSA_ILi128EEENSA_ILi64EEEEEEaNS5_IJlSC_lEEEaSK_NS4_8TiledMMAINS4_8MMA_AtomIJNS4_4SM904GMMA27MMA_64x128x32_S32S8S8_SS_TNEEEENS4_6LayoutINS5_IJSB_SC_SC_EEENS5_IJSC_NSA_ILi0EEEST_EEEEENS5_IJNS4_10UnderscoreESW_SW_EEEEENS4_23SM90_TMA_LOAD_MULTICASTENS4_14ComposedLayoutINS4_7SwizzleILi2ELi4ELi3EEENS4_18smem_ptr_flag_bitsILi8EEENSR_INS5_IJNSA_ILi8EEESI_EEENS5_IJSI_SC_EEEEEEEvNS4_8identityESZ_S19_vS1A_EENS_8epilogue10collective6detail29Sm90TmaWarpSpecializedAdapterINS1D_15DefaultEpilogueIaSK_SK_NS1C_6thread17LinearCombinationIaLi1EiiLNS1H_9ScaleType4KindE0ELNS_15FloatRoundStyleE2EaEENS1_15EpilogueDefaultEEEEEvvEEEEvNT_6ParamsE)
        /*0020*/ 	.word	0x00000000
.L_19:


//--------------------- .nv.compat                --------------------------
	.section	.nv.compat,"",@"SHT_CUDA_COMPAT_INFO"
	.align	4
        /*0000*/ 	.byte	0x02, 0x09, 0x01, 0x00, 0x02, 0x02, 0x04, 0x00, 0x02, 0x05, 0x05, 0x00, 0x03, 0x07, 0x01, 0x01
        /*0010*/ 	.byte	0x02, 0x03, 0x01, 0x00, 0x02, 0x06, 0x01, 0x00, 0x04, 0x0b, 0x08, 0x00, 0x00, 0x00, 0x00, 0x00
        /*0020*/ 	.byte	0x00, 0x00, 0x00, 0x00


//--------------------- .nv.info._ZN7cutlass13device_kernelINS_4gemm6kernel13GemmUniversalIN4cute5tupleIJiiiiEEENS1_10collective13CollectiveMmaINS1_34MainloopSm90TmaGmmaWarpSpecializedILi3ENS5_IJNS4_1CILi2EEESB_NSA_ILi1EEEEEENS1_35KernelTmaWarpSpecializedCooperativeEEENS5_IJNSA_ILi256EEENSA_ILi128EEENSA_ILi64EEEEEEaNS5_IJlSC_lEEEaSK_NS4_8TiledMMAINS4_8MMA_AtomIJNS4_4SM904GMMA27MMA_64x128x32_S32S8S8_SS_TNEEEENS4_6LayoutINS5_IJSB_SC_SC_EEENS5_IJSC_NSA_ILi0EEEST_EEEEENS5_IJNS4_10UnderscoreESW_SW_EEEEENS4_23SM90_TMA_LOAD_MULTICASTENS4_14ComposedLayoutINS4_7SwizzleILi2ELi4ELi3EEENS4_18smem_ptr_flag_bitsILi8EEENSR_INS5_IJNSA_ILi8EEESI_EEENS5_IJSI_SC_EEEEEEEvNS4_8identityESZ_S19_vS1A_EENS_8epilogue10collective6detail29Sm90TmaWarpSpecializedAdapterINS1D_15DefaultEpilogueIaSK_SK_NS1C_6thread17LinearCombinationIaLi1EiiLNS1H_9ScaleType4KindE0ELNS_15FloatRoundStyleE2EaEENS1_15EpilogueDefaultEEEEEvvEEEEvNT_6ParamsE --------------------------
	.section	.nv.info._ZN7cutlass13device_kernelINS_4gemm6kernel13GemmUniversalIN4cute5tupleIJiiiiEEENS1_10collective13CollectiveMmaINS1_34MainloopSm90TmaGmmaWarpSpecializedILi3ENS5_IJNS4_1CILi2EEESB_NSA_ILi1EEEEEENS1_35KernelTmaWarpSpecializedCooperativeEEENS5_IJNSA_ILi256EEENSA_ILi128EEENSA_ILi64EEEEEEaNS5_IJlSC_lEEEaSK_NS4_8TiledMMAINS4_8MMA_AtomIJNS4_4SM904GMMA27MMA_64x128x32_S32S8S8_SS_TNEEEENS4_6LayoutINS5_IJSB_SC_SC_EEENS5_IJSC_NSA_ILi0EEEST_EEEEENS5_IJNS4_10UnderscoreESW_SW_EEEEENS4_23SM90_TMA_LOAD_MULTICASTENS4_14ComposedLayoutINS4_7SwizzleILi2ELi4ELi3EEENS4_18smem_ptr_flag_bitsILi8EEENSR_INS5_IJNSA_ILi8EEESI_EEENS5_IJSI_SC_EEEEEEEvNS4_8identityESZ_S19_vS1A_EENS_8epilogue10collective6detail29Sm90TmaWarpSpecializedAdapterINS1D_15DefaultEpilogueIaSK_SK_NS1C_6thread17LinearCombinationIaLi1EiiLNS1H_9ScaleType4KindE0ELNS_15FloatRoundStyleE2EaEENS1_15EpilogueDefaultEEEEEvvEEEEvNT_6ParamsE,"",@"SHT_CUDA_INFO"
	.sectionflags	@""
	.align	4


	//----- nvinfo : EIATTR_CUDA_API_VERSION
	.align		4
        /*0000*/ 	.byte	0x04, 0x37
        /*0002*/ 	.short	(.L_21 - .L_20)
.L_20:
        /*0004*/ 	.word	0x00000082


	//----- nvinfo : EIATTR_KPARAM_INFO
	.align		4
.L_21:
        /*0008*/ 	.byte	0x04, 0x17
        /*000a*/ 	.short	(.L_23 - .L_22)
.L_22:
        /*000c*/ 	.word	0x00000000
        /*0010*/ 	.short	0x0000
        /*0012*/ 	.short	0x0070
        /*0014*/ 	.byte	0x00, 0xf0, 0x01, 0x10


	//----- nvinfo : EIATTR_SPARSE_MMA_MASK
	.align		4
.L_23:
        /*0018*/ 	.byte	0x03, 0x50
        /*001a*/ 	.short	0x0000


	//----- nvinfo : EIATTR_MAXREG_COUNT
	.align		4
        /*001c*/ 	.byte	0x03, 0x1b
        /*001e*/ 	.short	0x00a8


	//----- nvinfo : EIATTR_NUM_BARRIERS
	.align		4
        /*0020*/ 	.byte	0x02, 0x4c
        /*0022*/ 	.byte	0x01
	.zero		1


	//----- nvinfo : EIATTR_EXTERNS
	.align		4
        /*0024*/ 	.byte	0x04, 0x0f
        /*0026*/ 	.short	(.L_25 - .L_24)


	//   ....[0]....
	.align		4
.L_24:
        /*0028*/ 	.word	index@(__assertfail)


	//----- nvinfo : EIATTR_MERCURY_ISA_VERSION
	.align		4
.L_25:
        /*002c*/ 	.byte	0x03, 0x5f
        /*002e*/ 	.short	0x0101


	//----- nvinfo : EIATTR_INT_WARP_WIDE_INSTR_OFFSETS
	.align		4
        /*0030*/ 	.byte	0x04, 0x31
        /*0032*/ 	.short	(.L_27 - .L_26)


	//   ....[0]....
.L_26:
        /*0034*/ 	.word	0x00000460


	//   ....[1]....
        /*0038*/ 	.word	0x00000490


	//   ....[2]....
        /*003c*/ 	.word	0x00000650


	//----- nvinfo : EIATTR_COOP_GROUP_MASK_REGIDS
	.align		4
.L_27:
        /*0040*/ 	.byte	0x04, 0x29
        /*0042*/ 	.short	(.L_29 - .L_28)


	//   ....[0]....
.L_28:
        /*0044*/ 	.word	0xffffffff


	//   ....[1]....
        /*0048*/ 	.word	0xffffffff


	//   ....[2]....
        /*004c*/ 	.word	0xffffffff


	//   ....[3]....
        /*0050*/ 	.word	0xffffffff


	//   ....[4]....
        /*0054*/ 	.word	0xffffffff


	//   ....[5]....
        /*0058*/ 	.word	0xffffffff


	//----- nvinfo : EIATTR_COOP_GROUP_INSTR_OFFSETS
	.align		4
.L_29:
        /*005c*/ 	.byte	0x04, 0x28
        /*005e*/ 	.short	(.L_31 - .L_30)


	//   ....[0]....
.L_30:
        /*0060*/ 	.word	0x00000060


	//   ....[1]....
        /*0064*/ 	.word	0x00000070


	//   ....[2]....
        /*0068*/ 	.word	0x00000130


	//   ....[3]....
        /*006c*/ 	.word	0x000002b0


	//   ....[4]....
        /*0070*/ 	.word	0x000007d0


	//   ....[5]....
        /*0074*/ 	.word	0x00001210


	//----- nvinfo : EIATTR_REG_RECONFIG
	.align		4
.L_31:
        /*0078*/ 	.byte	0x01, 0x54
	.zero		2


	//----- nvinfo : EIATTR_SYSCALL_OFFSETS
	.align		4
        /*007c*/ 	.byte	0x04, 0x46
        /*007e*/ 	.short	(.L_33 - .L_32)


	//   ....[0]....
.L_32:
        /*0080*/ 	.word	0x000013e0


	//----- nvinfo : EIATTR_MBARRIER_INSTR_OFFSETS
	.align		4
.L_33:
        /*0084*/ 	.byte	0x04, 0x39
        /*0086*/ 	.short	(.L_35 - .L_34)


	//   ....[0]....
.L_34:
        /*0088*/ 	.word	0x00000230
        /*008c*/ 	.word	0x000000ff
        /*0090*/ 	.word	0x00000000
        /*0094*/ 	.short	0x0100
        /*0096*/ 	.byte	0x08
	.zero		1


	//   ....[1]....
        /*0098*/ 	.word	0x00000240
        /*009c*/ 	.word	0x000000ff
        /*00a0*/ 	.word	0x00000018
        /*00a4*/ 	.short	0x0100
        /*00a6*/ 	.byte	0x08
	.zero		1


	//   ....[2]....
        /*00a8*/ 	.word	0x00000250
        /*00ac*/ 	.word	0x000000ff
        /*00b0*/ 	.word	0x00000008
        /*00b4*/ 	.short	0x0100
        /*00b6*/ 	.byte	0x08
	.zero		1


	//   ....[3]....
        /*00b8*/ 	.word	0x00000260
        /*00bc*/ 	.word	0x000000ff
        /*00c0*/ 	.word	0x00000020
        /*00c4*/ 	.short	0x0100
        /*00c6*/ 	.byte	0x08
	.zero		1


	//   ....[4]....
        /*00c8*/ 	.word	0x00000270
        /*00cc*/ 	.word	0x000000ff
        /*00d0*/ 	.word	0x00000010
        /*00d4*/ 	.short	0x0100
        /*00d6*/ 	.byte	0x08
	.zero		1


	//   ....[5]....
        /*00d8*/ 	.word	0x00000280
        /*00dc*/ 	.word	0x000000ff
        /*00e0*/ 	.word	0x00000028
        /*00e4*/ 	.short	0x0100
        /*00e6*/ 	.byte	0x08
	.zero		1


	//   ....[6]....
        /*00e8*/ 	.word	0x000006d0
        /*00ec*/ 	.word	0x000000ff
        /*00f0*/ 	.word	0x00000040
        /*00f4*/ 	.short	0x0100
        /*00f6*/ 	.byte	0x06
	.zero		1


	//   ....[7]....
        /*00f8*/ 	.word	0x00000760
        /*00fc*/ 	.word	0x000000ff
        /*0100*/ 	.word	0x00000048
        /*0104*/ 	.short	0x0100
        /*0106*/ 	.byte	0x06
	.zero		1


	//   ....[8]....
        /*0108*/ 	.word	0x000014b0
        /*010c*/ 	.word	0x00000003
        /*0110*/ 	.word	0x00000000
        /*0114*/ 	.short	0x010a
        /*0116*/ 	.byte	0x3f
	.zero		1


	//   ....[9]....
        /*0118*/ 	.word	0x000014f0
        /*011c*/ 	.word	0x00000003
        /*0120*/ 	.word	0x00000000
        /*0124*/ 	.short	0x010a
        /*0126*/ 	.byte	0x3f
	.zero		1


	//   ....[10]....
        /*0128*/ 	.word	0x00001870
        /*012c*/ 	.word	0x00000005
        /*0130*/ 	.word	0x00000000
        /*0134*/ 	.short	0x010a
        /*0136*/ 	.byte	0x3f
	.zero		1


	//   ....[11]....
        /*0138*/ 	.word	0x000018b0
        /*013c*/ 	.word	0x00000005
        /*0140*/ 	.word	0x00000000
        /*0144*/ 	.short	0x010a
        /*0146*/ 	.byte	0x3f
	.zero		1


	//   ....[12]....
        /*0148*/ 	.word	0x00001ad0
        /*014c*/ 	.word	0x00000005
        /*0150*/ 	.word	0x00000000
        /*0154*/ 	.short	0x0101
        /*0156*/ 	.byte	0x3f
	.zero		1


	//   ....[13]....
        /*0158*/ 	.word	0x00001cf0
        /*015c*/ 	.word	0x00000003
        /*0160*/ 	.word	0x00000000
        /*0164*/ 	.short	0x0101
        /*0166*/ 	.byte	0x3f
	.zero		1


	//   ....[14]....
        /*0168*/ 	.word	0x00009420
        /*016c*/ 	.word	0x0000000e
        /*0170*/ 	.word	0x00000018
        /*0174*/ 	.short	0x010a
        /*0176*/ 	.byte	0x3f
	.zero		1


	//   ....[15]....
        /*0178*/ 	.word	0x000097a0
        /*017c*/ 	.word	0x00000006
        /*0180*/ 	.word	0x00000048
        /*0184*/ 	.short	0x0101
        /*0186*/ 	.byte	0x3f
	.zero		1


	//   ....[16]....
        /*0188*/ 	.word	0x00009ed0
        /*018c*/ 	.word	0x00000007
        /*0190*/ 	.word	0x00000000
        /*0194*/ 	.short	0x010a
        /*0196*/ 	.byte	0x3f
	.zero		1


	//   ....[17]....
        /*0198*/ 	.word	0x00009f50
        /*019c*/ 	.word	0x00000009
        /*01a0*/ 	.word	0x00000000
        /*01a4*/ 	.short	0x010a
        /*01a6*/ 	.byte	0x3f
	.zero		1


	//   ....[18]....
        /*01a8*/ 	.word	0x00009fe0
        /*01ac*/ 	.word	0x00000003
        /*01b0*/ 	.word	0x00000000
        /*01b4*/ 	.short	0x010a
        /*01b6*/ 	.byte	0x3f
	.zero		1


	//   ....[19]....
        /*01b8*/ 	.word	0x0000a040
        /*01bc*/ 	.word	0x00000003
        /*01c0*/ 	.word	0x00000000
        /*01c4*/ 	.short	0x010a
        /*01c6*/ 	.byte	0x3f
	.zero		1


	//   ....[20]....
        /*01c8*/ 	.word	0x0000a090
        /*01cc*/ 	.word	0x00000005
        /*01d0*/ 	.word	0x00000000
        /*01d4*/ 	.short	0x010a
        /*01d6*/ 	.byte	0x3f
	.zero		1


	//   ....[21]....
        /*01d8*/ 	.word	0x0000a160
        /*01dc*/ 	.word	0x0000000e
        /*01e0*/ 	.word	0x00000018
        /*01e4*/ 	.short	0x010a
        /*01e6*/ 	.byte	0x3f
	.zero		1


	//   ....[22]....
        /*01e8*/ 	.word	0x0000a230
        /*01ec*/ 	.word	0x00000007
        /*01f0*/ 	.word	0x00000000
        /*01f4*/ 	.short	0x010a
        /*01f6*/ 	.byte	0x3f
	.zero		1


	//   ....[23]....
        /*01f8*/ 	.word	0x0000a280
        /*01fc*/ 	.word	0x00000009
        /*0200*/ 	.word	0x00000000
        /*0204*/ 	.short	0x010a
        /*0206*/ 	.byte	0x3f
	.zero		1


	//----- nvinfo : EIATTR_NUM_MBARRIERS
	.align		4
.L_35:
        /*0208*/ 	.byte	0x03, 0x38
        /*020a*/ 	.short	0x0008


	//----- nvinfo : EIATTR_EXIT_INSTR_OFFSETS
	.align		4
        /*020c*/ 	.byte	0x04, 0x1c
        /*020e*/ 	.short	(.L_37 - .L_36)


	//   ....[0]....
.L_36:
        /*0210*/ 	.word	0x00000930


	//   ....[1]....
        /*0214*/ 	.word	0x00001150


	//   ....[2]....
        /*0218*/ 	.word	0x00008a40


	//   ....[3]....
        /*021c*/ 	.word	0x00008fa0


	//   ....[4]....
        /*0220*/ 	.word	0x0000a030


	//----- nvinfo : EIATTR_MAX_THREADS
	.align		4
.L_37:
        /*0224*/ 	.byte	0x04, 0x05
        /*0226*/ 	.short	(.L_39 - .L_38)
.L_38:
        /*0228*/ 	.word	0x00000180
        /*022c*/ 	.word	0x00000001
        /*0230*/ 	.word	0x00000001


	//----- nvinfo : EIATTR_CRS_STACK_SIZE
	.align		4
.L_39:
        /*0234*/ 	.byte	0x04, 0x1e
        /*0236*/ 	.short	(.L_41 - .L_40)
.L_40:
        /*0238*/ 	.word	0x00000000


	//----- nvinfo : EIATTR_CBANK_PARAM_SIZE
	.align		4
.L_41:
        /*023c*/ 	.byte	0x03, 0x19
        /*023e*/ 	.short	0x0470


	//----- nvinfo : EIATTR_PARAM_CBANK
	.align		4
        /*0240*/ 	.byte	0x04, 0x0a
        /*0242*/ 	.short	(.L_43 - .L_42)
	.align		4
.L_42:
        /*0244*/ 	.word	index@(.nv.constant0._ZN7cutlass13device_kernelINS_4gemm6kernel13GemmUniversalIN4cute5tupleIJiiiiEEENS1_10collective13CollectiveMmaINS1_34MainloopSm90TmaGmmaWarpSpecializedILi3ENS5_IJNS4_1CILi2EEESB_NSA_ILi1EEEEEENS1_35KernelTmaWarpSpecializedCooperativeEEENS5_IJNSA_ILi256EEENSA_ILi128EEENSA_ILi64EEEEEEaNS5_IJlSC_lEEEaSK_NS4_8TiledMMAINS4_8MMA_AtomIJNS4_4SM904GMMA27MMA_64x128x32_S32S8S8_SS_TNEEEENS4_6LayoutINS5_IJSB_SC_SC_EEENS5_IJSC_NSA_ILi0EEEST_EEEEENS5_IJNS4_10UnderscoreESW_SW_EEEEENS4_23SM90_TMA_LOAD_MULTICASTENS4_14ComposedLayoutINS4_7SwizzleILi2ELi4ELi3EEENS4_18smem_ptr_flag_bitsILi8EEENSR_INS5_IJNSA_ILi8EEESI_EEENS5_IJSI_SC_EEEEEEEvNS4_8identityESZ_S19_vS1A_EENS_8epilogue10collective6detail29Sm90TmaWarpSpecializedAdapterINS1D_15DefaultEpilogueIaSK_SK_NS1C_6thread17LinearCombinationIaLi1EiiLNS1H_9ScaleType4KindE0ELNS_15FloatRoundStyleE2EaEENS1_15EpilogueDefaultEEEEEvvEEEEvNT_6ParamsE)
        /*0248*/ 	.short	0x0210
        /*024a*/ 	.short	0x0470


	//----- nvinfo : EIATTR_SW_WAR
	.align		4
.L_43:
        /*024c*/ 	.byte	0x04, 0x36
        /*024e*/ 	.short	(.L_45 - .L_44)
.L_44:
        /*0250*/ 	.word	0x00000008
.L_45:


//--------------------- .nv.callgraph             --------------------------
	.section	.nv.callgraph,"",@"SHT_CUDA_CALLGRAPH"
	.align	4
	.sectionentsize	8
	.align		4
        /*0000*/ 	.word	0x00000000
	.align		4
        /*0004*/ 	.word	0xffffffff
	.align		4
        /*0008*/ 	.word	index@(_ZN7cutlass13device_kernelINS_4gemm6kernel13GemmUniversalIN4cute5tupleIJiiiiEEENS1_10collective13CollectiveMmaINS1_34MainloopSm90TmaGmmaWarpSpecializedILi3ENS5_IJNS4_1CILi2EEESB_NSA_ILi1EEEEEENS1_35KernelTmaWarpSpecializedCooperativeEEENS5_IJNSA_ILi256EEENSA_ILi128EEENSA_ILi64EEEEEEaNS5_IJlSC_lEEEaSK_NS4_8TiledMMAINS4_8MMA_AtomIJNS4_4SM904GMMA27MMA_64x128x32_S32S8S8_SS_TNEEEENS4_6LayoutINS5_IJSB_SC_SC_EEENS5_IJSC_NSA_ILi0EEEST_EEEEENS5_IJNS4_10UnderscoreESW_SW_EEEEENS4_23SM90_TMA_LOAD_MULTICASTENS4_14ComposedLayoutINS4_7SwizzleILi2ELi4ELi3EEENS4_18smem_ptr_flag_bitsILi8EEENSR_INS5_IJNSA_ILi8EEESI_EEENS5_IJSI_SC_EEEEEEEvNS4_8identityESZ_S19_vS1A_EENS_8epilogue10collective6detail29Sm90TmaWarpSpecializedAdapterINS1D_15DefaultEpilogueIaSK_SK_NS1C_6thread17LinearCombinationIaLi1EiiLNS1H_9ScaleType4KindE0ELNS_15FloatRoundStyleE2EaEENS1_15EpilogueDefaultEEEEEvvEEEEvNT_6ParamsE)
	.align		4
        /*000c*/ 	.word	index@(__assertfail)
	.align		4
        /*0010*/ 	.word	0x00000000
	.align		4
        /*0014*/ 	.word	0xfffffffe
	.align		4
        /*0018*/ 	.word	0x00000000
	.align		4
        /*001c*/ 	.word	0xfffffffd
	.align		4
        /*0020*/ 	.word	0x00000000
	.align		4
        /*0024*/ 	.word	0xfffffffc


//--------------------- .nv.constant4             --------------------------
	.section	.nv.constant4,"a",@progbits
	.align	8
	.align		8
.nv.constant4:
        /*0000*/ 	.dword	__assertfail
	.align		8
        /*0008*/ 	.dword	__unnamed_1
	.align		8
        /*0010*/ 	.dword	_ZN39_INTERNAL_64b7aebc_4_k_cu_5ba25203_71584cuda3std3__45__cpo5beginE
	.align		8
        /*0018*/ 	.dword	_ZN39_INTERNAL_64b7aebc_4_k_cu_5ba25203_71584cuda3std3__45__cpo3endE
	.align		8
        /*0020*/ 	.dword	_ZN39_INTERNAL_64b7aebc_4_k_cu_5ba25203_71584cuda3std3__45__cpo6cbeginE
	.align		8
        /*0028*/ 	.dword	_ZN39_INTERNAL_64b7aebc_4_k_cu_5ba25203_71584cuda3std3__45__cpo4cendE
	.align		8
        /*0030*/ 	.dword	_ZN39_INTERNAL_64b7aebc_4_k_cu_5ba25203_71584cuda3std3__441_GLOBAL__N__64b7aebc_4_k_cu_5ba25203_71586ignoreE
	.align		8
        /*0038*/ 	.dword	_ZN39_INTERNAL_64b7aebc_4_k_cu_5ba25203_71584cuda3std3__419piecewise_constructE
	.align		8
        /*0040*/ 	.dword	_ZN39_INTERNAL_64b7aebc_4_k_cu_5ba25203_71584cuda3std3__48in_placeE
	.align		8
        /*0048*/ 	.dword	_ZN39_INTERNAL_64b7aebc_4_k_cu_5ba25203_71584cuda3std6ranges3__45__cpo4swapE
	.align		8
        /*0050*/ 	.dword	_ZN39_INTERNAL_64b7aebc_4_k_cu_5ba25203_71584cuda3std6ranges3__45__cpo9iter_moveE
	.align		8
        /*0058*/ 	.dword	_ZN39_INTERNAL_64b7aebc_4_k_cu_5ba25203_71584cute7productE
	.align		8
        /*0060*/ 	.dword	_ZN39_INTERNAL_64b7aebc_4_k_cu_5ba25203_71584cute1_E
	.align		8
        /*0068*/ 	.dword	$str$22
	.align		8
        /*0070*/ 	.dword	$str$23


//--------------------- .text._ZN7cutlass13device_kernelINS_4gemm6kernel13GemmUniversalIN4cute5tupleIJiiiiEEENS1_10collective13CollectiveMmaINS1_34MainloopSm90TmaGmmaWarpSpecializedILi3ENS5_IJNS4_1CILi2EEESB_NSA_ILi1EEEEEENS1_35KernelTmaWarpSpecializedCooperativeEEENS5_IJNSA_ILi256EEENSA_ILi128EEENSA_ILi64EEEEEEaNS5_IJlSC_lEEEaSK_NS4_8TiledMMAINS4_8MMA_AtomIJNS4_4SM904GMMA27MMA_64x128x32_S32S8S8_SS_TNEEEENS4_6LayoutINS5_IJSB_SC_SC_EEENS5_IJSC_NSA_ILi0EEEST_EEEEENS5_IJNS4_10UnderscoreESW_SW_EEEEENS4_23SM90_TMA_LOAD_MULTICASTENS4_14ComposedLayoutINS4_7SwizzleILi2ELi4ELi3EEENS4_18smem_ptr_flag_bitsILi8EEENSR_INS5_IJNSA_ILi8EEESI_EEENS5_IJSI_SC_EEEEEEEvNS4_8identityESZ_S19_vS1A_EENS_8epilogue10collective6detail29Sm90TmaWarpSpecializedAdapterINS1D_15DefaultEpilogueIaSK_SK_NS1C_6thread17LinearCombinationIaLi1EiiLNS1H_9ScaleType4KindE0ELNS_15FloatRoundStyleE2EaEENS1_15EpilogueDefaultEEEEEvvEEEEvNT_6ParamsE --------------------------
	.section	.text._ZN7cutlass13device_kernelINS_4gemm6kernel13GemmUniversalIN4cute5tupleIJiiiiEEENS1_10collective13CollectiveMmaINS1_34MainloopSm90TmaGmmaWarpSpecializedILi3ENS5_IJNS4_1CILi2EEESB_NSA_ILi1EEEEEENS1_35KernelTmaWarpSpecializedCooperativeEEENS5_IJNSA_ILi256EEENSA_ILi128EEENSA_ILi64EEEEEEaNS5_IJlSC_lEEEaSK_NS4_8TiledMMAINS4_8MMA_AtomIJNS4_4SM904GMMA27MMA_64x128x32_S32S8S8_SS_TNEEEENS4_6LayoutINS5_IJSB_SC_SC_EEENS5_IJSC_NSA_ILi0EEEST_EEEEENS5_IJNS4_10UnderscoreESW_SW_EEEEENS4_23SM90_TMA_LOAD_MULTICASTENS4_14ComposedLayoutINS4_7SwizzleILi2ELi4ELi3EEENS4_18smem_ptr_flag_bitsILi8EEENSR_INS5_IJNSA_ILi8EEESI_EEENS5_IJSI_SC_EEEEEEEvNS4_8identityESZ_S19_vS1A_EENS_8epilogue10collective6detail29Sm90TmaWarpSpecializedAdapterINS1D_15DefaultEpilogueIaSK_SK_NS1C_6thread17LinearCombinationIaLi1EiiLNS1H_9ScaleType4KindE0ELNS_15FloatRoundStyleE2EaEENS1_15EpilogueDefaultEEEEEvvEEEEvNT_6ParamsE,"ax",@progbits
	.align	128
.text._ZN7cutlass13device_kernelINS_4gemm6kernel13GemmUniversalIN4cute5tupleIJiiiiEEENS1_10collective13CollectiveMmaINS1_34MainloopSm90TmaGmmaWarpSpecializedILi3ENS5_IJNS4_1CILi2EEESB_NSA_ILi1EEEEEENS1_35KernelTmaWarpSpecializedCooperativeEEENS5_IJNSA_ILi256EEENSA_ILi128EEENSA_ILi64EEEEEEaNS5_IJlSC_lEEEaSK_NS4_8TiledMMAINS4_8MMA_AtomIJNS4_4SM904GMMA27MMA_64x128x32_S32S8S8_SS_TNEEEENS4_6LayoutINS5_IJSB_SC_SC_EEENS5_IJSC_NSA_ILi0EEEST_EEEEENS5_IJNS4_10UnderscoreESW_SW_EEEEENS4_23SM90_TMA_LOAD_MULTICASTENS4_14ComposedLayoutINS4_7SwizzleILi2ELi4ELi3EEENS4_18smem_ptr_flag_bitsILi8EEENSR_INS5_IJNSA_ILi8EEESI_EEENS5_IJSI_SC_EEEEEEEvNS4_8identityESZ_S19_vS1A_EENS_8epilogue10collective6detail29Sm90TmaWarpSpecializedAdapterINS1D_15DefaultEpilogueIaSK_SK_NS1C_6thread17LinearCombinationIaLi1EiiLNS1H_9ScaleType4KindE0ELNS_15FloatRoundStyleE2EaEENS1_15EpilogueDefaultEEEEEvvEEEEvNT_6ParamsE:
        .type           _ZN7cutlass13device_kernelINS_4gemm6kernel13GemmUniversalIN4cute5tupleIJiiiiEEENS1_10collective13CollectiveMmaINS1_34MainloopSm90TmaGmmaWarpSpecializedILi3ENS5_IJNS4_1CILi2EEESB_NSA_ILi1EEEEEENS1_35KernelTmaWarpSpecializedCooperativeEEENS5_IJNSA_ILi256EEENSA_ILi128EEENSA_ILi64EEEEEEaNS5_IJlSC_lEEEaSK_NS4_8TiledMMAINS4_8MMA_AtomIJNS4_4SM904GMMA27MMA_64x128x32_S32S8S8_SS_TNEEEENS4_6LayoutINS5_IJSB_SC_SC_EEENS5_IJSC_NSA_ILi0EEEST_EEEEENS5_IJNS4_10UnderscoreESW_SW_EEEEENS4_23SM90_TMA_LOAD_MULTICASTENS4_14ComposedLayoutINS4_7SwizzleILi2ELi4ELi3EEENS4_18smem_ptr_flag_bitsILi8EEENSR_INS5_IJNSA_ILi8EEESI_EEENS5_IJSI_SC_EEEEEEEvNS4_8identityESZ_S19_vS1A_EENS_8epilogue10collective6detail29Sm90TmaWarpSpecializedAdapterINS1D_15DefaultEpilogueIaSK_SK_NS1C_6thread17LinearCombinationIaLi1EiiLNS1H_9ScaleType4KindE0ELNS_15FloatRoundStyleE2EaEENS1_15EpilogueDefaultEEEEEvvEEEEvNT_6ParamsE,@function
        .size           _ZN7cutlass13device_kernelINS_4gemm6kernel13GemmUniversalIN4cute5tupleIJiiiiEEENS1_10collective13CollectiveMmaINS1_34MainloopSm90TmaGmmaWarpSpecializedILi3ENS5_IJNS4_1CILi2EEESB_NSA_ILi1EEEEEENS1_35KernelTmaWarpSpecializedCooperativeEEENS5_IJNSA_ILi256EEENSA_ILi128EEENSA_ILi64EEEEEEaNS5_IJlSC_lEEEaSK_NS4_8TiledMMAINS4_8MMA_AtomIJNS4_4SM904GMMA27MMA_64x128x32_S32S8S8_SS_TNEEEENS4_6LayoutINS5_IJSB_SC_SC_EEENS5_IJSC_NSA_ILi0EEEST_EEEEENS5_IJNS4_10UnderscoreESW_SW_EEEEENS4_23SM90_TMA_LOAD_MULTICASTENS4_14ComposedLayoutINS4_7SwizzleILi2ELi4ELi3EEENS4_18smem_ptr_flag_bitsILi8EEENSR_INS5_IJNSA_ILi8EEESI_EEENS5_IJSI_SC_EEEEEEEvNS4_8identityESZ_S19_vS1A_EENS_8epilogue10collective6detail29Sm90TmaWarpSpecializedAdapterINS1D_15DefaultEpilogueIaSK_SK_NS1C_6thread17LinearCombinationIaLi1EiiLNS1H_9ScaleType4KindE0ELNS_15FloatRoundStyleE2EaEENS1_15EpilogueDefaultEEEEEvvEEEEvNT_6ParamsE,(.L_x_329 - _ZN7cutlass13device_kernelINS_4gemm6kernel13GemmUniversalIN4cute5tupleIJiiiiEEENS1_10collective13CollectiveMmaINS1_34MainloopSm90TmaGmmaWarpSpecializedILi3ENS5_IJNS4_1CILi2EEESB_NSA_ILi1EEEEEENS1_35KernelTmaWarpSpecializedCooperativeEEENS5_IJNSA_ILi256EEENSA_ILi128EEENSA_ILi64EEEEEEaNS5_IJlSC_lEEEaSK_NS4_8TiledMMAINS4_8MMA_AtomIJNS4_4SM904GMMA27MMA_64x128x32_S32S8S8_SS_TNEEEENS4_6LayoutINS5_IJSB_SC_SC_EEENS5_IJSC_NSA_ILi0EEEST_EEEEENS5_IJNS4_10UnderscoreESW_SW_EEEEENS4_23SM90_TMA_LOAD_MULTICASTENS4_14ComposedLayoutINS4_7SwizzleILi2ELi4ELi3EEENS4_18smem_ptr_flag_bitsILi8EEENSR_INS5_IJNSA_ILi8EEESI_EEENS5_IJSI_SC_EEEEEEEvNS4_8identityESZ_S19_vS1A_EENS_8epilogue10collective6detail29Sm90TmaWarpSpecializedAdapterINS1D_15DefaultEpilogueIaSK_SK_NS1C_6thread17LinearCombinationIaLi1EiiLNS1H_9ScaleType4KindE0ELNS_15FloatRoundStyleE2EaEENS1_15EpilogueDefaultEEEEEvvEEEEvNT_6ParamsE)
        .other          _ZN7cutlass13device_kernelINS_4gemm6kernel13GemmUniversalIN4cute5tupleIJiiiiEEENS1_10collective13CollectiveMmaINS1_34MainloopSm90TmaGmmaWarpSpecializedILi3ENS5_IJNS4_1CILi2EEESB_NSA_ILi1EEEEEENS1_35KernelTmaWarpSpecializedCooperativeEEENS5_IJNSA_ILi256EEENSA_ILi128EEENSA_ILi64EEEEEEaNS5_IJlSC_lEEEaSK_NS4_8TiledMMAINS4_8MMA_AtomIJNS4_4SM904GMMA27MMA_64x128x32_S32S8S8_SS_TNEEEENS4_6LayoutINS5_IJSB_SC_SC_EEENS5_IJSC_NSA_ILi0EEEST_EEEEENS5_IJNS4_10UnderscoreESW_SW_EEEEENS4_23SM90_TMA_LOAD_MULTICASTENS4_14ComposedLayoutINS4_7SwizzleILi2ELi4ELi3EEENS4_18smem_ptr_flag_bitsILi8EEENSR_INS5_IJNSA_ILi8EEESI_EEENS5_IJSI_SC_EEEEEEEvNS4_8identityESZ_S19_vS1A_EENS_8epilogue10collective6detail29Sm90TmaWarpSpecializedAdapterINS1D_15DefaultEpilogueIaSK_SK_NS1C_6thread17LinearCombinationIaLi1EiiLNS1H_9ScaleType4KindE0ELNS_15FloatRoundStyleE2EaEENS1_15EpilogueDefaultEEEEEvvEEEEvNT_6ParamsE,@"STO_CUDA_ENTRY STV_DEFAULT"
_ZN7cutlass13device_kernelINS_4gemm6kernel13GemmUniversalIN4cute5tupleIJiiiiEEENS1_10collective13CollectiveMmaINS1_34MainloopSm90TmaGmmaWarpSpecializedILi3ENS5_IJNS4_1CILi2EEESB_NSA_ILi1EEEEEENS1_35KernelTmaWarpSpecializedCooperativeEEENS5_IJNSA_ILi256EEENSA_ILi128EEENSA_ILi64EEEEEEaNS5_IJlSC_lEEEaSK_NS4_8TiledMMAINS4_8MMA_AtomIJNS4_4SM904GMMA27MMA_64x128x32_S32S8S8_SS_TNEEEENS4_6LayoutINS5_IJSB_SC_SC_EEENS5_IJSC_NSA_ILi0EEEST_EEEEENS5_IJNS4_10UnderscoreESW_SW_EEEEENS4_23SM90_TMA_LOAD_MULTICASTENS4_14ComposedLayoutINS4_7SwizzleILi2ELi4ELi3EEENS4_18smem_ptr_flag_bitsILi8EEENSR_INS5_IJNSA_ILi8EEESI_EEENS5_IJSI_SC_EEEEEEEvNS4_8identityESZ_S19_vS1A_EENS_8epilogue10collective6detail29Sm90TmaWarpSpecializedAdapterINS1D_15DefaultEpilogueIaSK_SK_NS1C_6thread17LinearCombinationIaLi1EiiLNS1H_9ScaleType4KindE0ELNS_15FloatRoundStyleE2EaEENS1_15EpilogueDefaultEEEEEvvEEEEvNT_6ParamsE:
[----:B------:R-:W0:Y:S01]  /*0000*/  LDC R1, c[0x0][0x28] ;  /* 0x00000a00ff017b82 */ /* 0x000e220000000800 */
[----:B------:R-:W1:Y:S01]  /*0010*/  S2R R18, SR_TID.X ;  /* 0x0000000000127919 */ /* 0x000e620000002100 */
[----:B------:R-:W-:Y:S01]  /*0020*/  ELECT P0, URZ, PT ;  /* 0x00000000003f782f */ /* 0x000fe20003800000 */
[----:B------:R-:W-:Y:S01]  /*0030*/  BSSY B0, `(.L_x_0) ;  /* 0x000000f000007945 */ /* 0x000fe20003800000 */
[--C-:B-1----:R-:W-:Y:S02]  /*0040*/  SHF.R.U32.HI R0, RZ, 0x5, R18.reuse ;  /* 0x00000005ff007819 */ /* 0x102fe40000011612 */
[----:B------:R-:W-:-:S03]  /*0050*/  SHF.R.U32.HI R3, RZ, 0x7, R18 ;  /* 0x00000007ff037819 */ /* 0x000fc60000011612 */
[----:B------:R-:W1:Y:S04]  /*0060*/  SHFL.IDX PT, R2, R0, RZ, 0x1f ;  /* 0x00001fff00027589 */ /* 0x000e6800000e0000 */
[----:B------:R2:W3:Y:S01]  /*0070*/  SHFL.IDX PT, R5, R3, RZ, 0x1f ;  /* 0x00001fff03057589 */ /* 0x0004e200000e0000 */
[----:B-1----:R-:W-:-:S13]  /*0080*/  ISETP.NE.OR P0, PT, R2, RZ, !P0 ;  /* 0x000000ff0200720c */ /* 0x002fda0004705670 */
[----:B0-23--:R-:W-:Y:S05]  /*0090*/  @P0 BRA `(.L_x_1) ;  /* 0x0000000000200947 */ /* 0x00dfea0003800000 */
[----:B------:R-:W-:Y:S02]  /*00a0*/  ULDC.64 UR4, c[0x0][0x198] ;  /* 0x0000660000047ab9 */ /* 0x000fe40000000a00 */
[----:B------:R-:W-:Y:S02]  /*00b0*/  UIADD3 UR6, UP0, UR4, 0xf0, URZ ;  /* 0x000000f004067890 */ /* 0x000fe4000ff1e03f */
[----:B------:R-:W-:Y:S02]  /*00c0*/  UIADD3 UR4, UP1, UR4, 0x1f0, URZ ;  /* 0x000001f004047890 */ /* 0x000fe4000ff3e03f */
[----:B------:R-:W-:Y:S02]  /*00d0*/  UIADD3.X UR7, URZ, UR5, URZ, UP0, !UPT ;  /* 0x000000053f077290 */ /* 0x000fe400087fe43f */
[----:B------:R-:W-:-:S07]  /*00e0*/  UIADD3.X UR5, URZ, UR5, URZ, UP1, !UPT ;  /* 0x000000053f057290 */ /* 0x000fce0008ffe43f */
[----:B------:R0:W-:Y:S02]  /*00f0*/  UTMACCTL.PF [UR6] ;  /* 0x00000000060079b9 */ /* 0x0001e40008040000 */
[----:B------:R0:W-:Y:S02]  /*0100*/  UTMACCTL.PF [UR4] ;  /* 0x00000000040079b9 */ /* 0x0001e40008040000 */
[----:B0-----:R-:W-:Y:S01]  /*0110*/  NOP ;  /* 0x0000000000007918 */ /* 0x001fe20000000000 */
.L_x_1:
[----:B------:R-:W-:Y:S05]  /*0120*/  BSYNC B0 ;  /* 0x0000000000007941 */ /* 0x000fea0003800000 */
.L_x_0:
[----:B------:R-:W0:Y:S02]  /*0130*/  SHFL.IDX PT, R3, R0, RZ, 0x1f ;  /* 0x00001fff00037589 */ /* 0x000e2400000e0000 */
[----:B0-----:R-:W-:-:S13]  /*0140*/  ISETP.NE.AND P0, PT, R3, RZ, PT ;  /* 0x000000ff0300720c */ /* 0x001fda0003f05270 */
[----:B------:R-:W-:Y:S05]  /*0150*/  @P0 BRA `(.L_x_2) ;  /* 0x0000000000500947 */ /* 0x000fea0003800000 */
[----:B------:R-:W0:Y:S01]  /*0160*/  S2UR UR8, SR_CgaCtaId ;  /* 0x00000000000879c3 */ /* 0x000e220000008800 */
[----:B------:R-:W-:Y:S01]  /*0170*/  UMOV UR4, 0x400 ;  /* 0x0000040000047882 */ /* 0x000fe20000000000 */
[----:B------:R-:W-:Y:S01]  /*0180*/  UMOV UR5, 0x1 ;  /* 0x0000000100057882 */ /* 0x000fe20000000000 */
[----:B------:R-:W-:Y:S01]  /*0190*/  UMOV UR6, 0x6 ;  /* 0x0000000600067882 */ /* 0x000fe20000000000 */
[----:B------:R-:W-:Y:S01]  /*01a0*/  ELECT P0, URZ, PT ;  /* 0x00000000003f782f */ /* 0x000fe20003800000 */
[----:B------:R-:W-:-:S04]  /*01b0*/  UIADD3 UR6, -UR6, 0x100000, URZ ;  /* 0x0010000006067890 */ /* 0x000fc8000fffe13f */
[----:B------:R-:W-:Y:S02]  /*01c0*/  USHF.L.U32 UR7, UR6, 0xb, URZ ;  /* 0x0000000b06077899 */ /* 0x000fe4000800063f */
[----:B------:R-:W-:Y:S02]  /*01d0*/  USHF.L.U32 UR6, UR6, 0x1, URZ ;  /* 0x0000000106067899 */ /* 0x000fe4000800063f */
[----:B0-----:R-:W-:Y:S02]  /*01e0*/  ULEA UR8, UR8, UR4, 0x18 ;  /* 0x0000000408087291 */ /* 0x001fe4000f8ec03f */
[----:B------:R-:W-:-:S04]  /*01f0*/  UIADD3 UR4, -UR5, 0x100000, URZ ;  /* 0x0010000005047890 */ /* 0x000fc8000fffe13f */
[----:B------:R-:W-:Y:S02]  /*0200*/  USHF.L.U32 UR5, UR4, 0xb, URZ ;  /* 0x0000000b04057899 */ /* 0x000fe4000800063f */
[----:B------:R-:W-:Y:S01]  /*0210*/  USHF.L.U32 UR4, UR4, 0x1, URZ ;  /* 0x0000000104047899 */ /* 0x000fe2000800063f */
[----:B------:R-:W0:Y:S11]  /*0220*/  FENCE.VIEW.ASYNC.S ;  /* 0x00000000000073c6 */ /* 0x000e360000000000 */
[----:B0-----:R0:W1:Y:S01]  /*0230*/  SYNCS.EXCH.64 URZ, [UR8], UR4 ;  /* 0x00000004083f75b2 */ /* 0x0010620008000100 */
[----:B------:R0:W2:Y:S01]  /*0240*/  SYNCS.EXCH.64 URZ, [UR8+0x18], UR6 ;  /* 0x00001806083f75b2 */ /* 0x0000a20008000100 */
[----:B------:R0:W3:Y:S01]  /*0250*/  SYNCS.EXCH.64 URZ, [UR8+0x8], UR4 ;  /* 0x00000804083f75b2 */ /* 0x0000e20008000100 */
[----:B------:R0:W4:Y:S01]  /*0260*/  SYNCS.EXCH.64 URZ, [UR8+0x20], UR6 ;  /* 0x00002006083f75b2 */ /* 0x0001220008000100 */
[----:B------:R0:W0:Y:S01]  /*0270*/  SYNCS.EXCH.64 URZ, [UR8+0x10], UR4 ;  /* 0x00001004083f75b2 */ /* 0x0000220008000100 */
[----:B------:R0:W0:Y:S01]  /*0280*/  SYNCS.EXCH.64 URZ, [UR8+0x28], UR6 ;  /* 0x00002806083f75b2 */ /* 0x0000220008000100 */
[----:B------:R-:W-:Y:S01]  /*0290*/  NOP ;  /* 0x0000000000007918 */ /* 0x000fe20000000000 */
.L_x_2:
[----:B------:R-:W-:Y:S01]  /*02a0*/  SHF.R.S32.HI R7, RZ, 0x1f, R18 ;  /* 0x0000001fff077819 */ /* 0x000fe20000011412 */
[----:B------:R-:W5:Y:S01]  /*02b0*/  SHFL.IDX PT, R0, R0, RZ, 0x1f ;  /* 0x00001fff00007589 */ /* 0x000f6200000e0000 */
[----:B0-----:R-:W0:Y:S01]  /*02c0*/  S2UR UR8, SR_CTAID.X ;  /* 0x00000000000879c3 */ /* 0x001e220000002500 */
[----:B------:R-:W-:Y:S02]  /*02d0*/  ELECT P0, URZ, PT ;  /* 0x00000000003f782f */ /* 0x000fe40003800000 */
[----:B------:R-:W-:Y:S01]  /*02e0*/  LEA.HI R7, R7, R18, RZ, 0x7 ;  /* 0x0000001207077211 */ /* 0x000fe200078f38ff */
[----:B------:R-:W1:Y:S01]  /*02f0*/  S2R R4, SR_CTAID.Y ;  /* 0x0000000000047919 */ /* 0x000e620000002600 */
[----:B------:R-:W-:Y:S01]  /*0300*/  SHF.R.S32.HI R8, RZ, 0x1f, R3 ;  /* 0x0000001fff087819 */ /* 0x000fe20000011403 */
[----:B------:R-:W-:Y:S01]  /*0310*/  ULDC UR4, c[0x0][0x150] ;  /* 0x0000540000047ab9 */ /* 0x000fe20000000800 */
[----:B------:R-:W-:Y:S01]  /*0320*/  LOP3.LUT R7, R7, 0xffffff80, RZ, 0xc0, !PT ;  /* 0xffffff8007077812 */ /* 0x000fe200078ec0ff */
[----:B------:R-:W-:Y:S01]  /*0330*/  NOP ;  /* 0x0000000000007918 */ /* 0x000fe20000000000 */
[----:B------:R-:W-:Y:S01]  /*0340*/  LEA.HI R8, R8, R3, RZ, 0x2 ;  /* 0x0000000308087211 */ /* 0x000fe200078f10ff */
[----:B------:R-:W2:Y:S01]  /*0350*/  LDC R10, c[0x0][0x144] ;  /* 0x00005100ff0a7b82 */ /* 0x000ea20000000800 */
[----:B------:R-:W-:Y:S01]  /*0360*/  NOP ;  /* 0x0000000000007918 */ /* 0x000fe20000000000 */
[----:B------:R-:W-:Y:S01]  /*0370*/  IMAD.IADD R6, R18, 0x1, -R7 ;  /* 0x0000000112067824 */ /* 0x000fe200078e0a07 */
[----:B------:R-:W-:Y:S01]  /*0380*/  LOP3.LUT R8, R8, 0x3ffffffc, RZ, 0xc0, !PT ;  /* 0x3ffffffc08087812 */ /* 0x000fe200078ec0ff */
[----:B------:R-:W-:Y:S01]  /*0390*/  IMAD.MOV.U32 R23, RZ, RZ, 0x1 ;  /* 0x00000001ff177424 */ /* 0x000fe200078e00ff */
[----:B------:R-:W-:-:S02]  /*03a0*/  ISETP.NE.AND P3, PT, R5, RZ, PT ;  /* 0x000000ff0500720c */ /* 0x000fc40003f65270 */
[----:B------:R-:W-:Y:S01]  /*03b0*/  SHF.R.S32.HI R7, RZ, 0x1f, R6 ;  /* 0x0000001fff077819 */ /* 0x000fe20000011406 */
[----:B------:R-:W-:Y:S01]  /*03c0*/  IMAD.IADD R8, R3, 0x1, -R8 ;  /* 0x0000000103087824 */ /* 0x000fe200078e0a08 */
[----:B------:R-:W3:Y:S02]  /*03d0*/  LDC R13, c[0x0][0x140] ;  /* 0x00005000ff0d7b82 */ /* 0x000ee40000000800 */
[----:B------:R-:W-:Y:S02]  /*03e0*/  LEA.HI R7, R7, R6, RZ, 0x3 ;  /* 0x0000000607077211 */ /* 0x000fe400078f18ff */
[----:B-----5:R-:W-:Y:S02]  /*03f0*/  ISETP.NE.OR P0, PT, R0, RZ, !P0 ;  /* 0x000000ff0000720c */ /* 0x020fe40004705670 */
[--C-:B------:R-:W-:Y:S02]  /*0400*/  SHF.R.S32.HI R0, RZ, 0x3, R7.reuse ;  /* 0x00000003ff007819 */ /* 0x100fe40000011407 */
[----:B------:R-:W-:-:S02]  /*0410*/  SHF.R.S32.HI R7, RZ, 0x1f, R7 ;  /* 0x0000001fff077819 */ /* 0x000fc40000011407 */
[----:B0-----:R-:W-:Y:S02]  /*0420*/  I2FP.F32.U32 R9, UR8 ;  /* 0x0000000800097c45 */ /* 0x001fe40008201000 */
[----:B------:R-:W-:-:S03]  /*0430*/  LEA.HI R7, R7, R0, RZ, 0x2 ;  /* 0x0000000007077211 */ /* 0x000fc600078f10ff */
[----:B------:R-:W-:Y:S01]  /*0440*/  FMUL R9, R9, UR4 ;  /* 0x0000000409097c20 */ /* 0x000fe20008400000 */
[----:B------:R-:W-:Y:S01]  /*0450*/  LOP3.LUT R7, R7, 0xfffffffc, RZ, 0xc0, !PT ;  /* 0xfffffffc07077812 */ /* 0x000fe200078ec0ff */
[----:B------:R-:W-:Y:S01]  /*0460*/  VOTEU.ALL UP0, P0 ;  /* 0x00000000003f7886 */ /* 0x000fe20000000000 */
[----:B-1----:R-:W-:Y:S01]  /*0470*/  I2FP.F32.U32 R3, R4 ;  /* 0x0000000400037245 */ /* 0x002fe20000201000 */
[----:B------:R-:W-:Y:S01]  /*0480*/  ULDC UR4, c[0x0][0x154] ;  /* 0x0000550000047ab9 */ /* 0x000fe20000000800 */
[----:B------:R-:W-:Y:S01]  /*0490*/  VOTEU.ALL UP1, P0 ;  /* 0x00000000003f7886 */ /* 0x000fe20000020000 */
[----:B------:R-:W0:Y:S01]  /*04a0*/  F2I.U32.TRUNC.NTZ R9, R9 ;  /* 0x0000000900097305 */ /* 0x000e22000020f000 */
[----:B------:R-:W-:Y:S01]  /*04b0*/  IMAD.IADD R7, R0, 0x1, -R7 ;  /* 0x0000000100077824 */ /* 0x000fe200078e0a07 */
[----:B------:R-:W1:Y:S01]  /*04c0*/  @!UP0 S2UR UR7, SR_CgaCtaId ;  /* 0x00000000000789c3 */ /* 0x000e620000008800 */
[----:B------:R-:W-:Y:S01]  /*04d0*/  FMUL R12, R3, UR4 ;  /* 0x00000004030c7c20 */ /* 0x000fe20008400000 */
[----:B------:R-:W-:Y:S01]  /*04e0*/  UMOV UR4, 0x20 ;  /* 0x0000002000047882 */ /* 0x000fe20000000000 */
[----:B------:R-:W-:Y:S01]  /*04f0*/  IMAD R8, R8, 0x4, R7 ;  /* 0x0000000408087824 */ /* 0x000fe200078e0207 */
[----:B------:R-:W-:Y:S01]  /*0500*/  @!UP0 UMOV UR6, 0x400 ;  /* 0x0000040000068882 */ /* 0x000fe20000000000 */
[----:B------:R-:W-:-:S04]  /*0510*/  @!UP0 UIADD3 UR4, -UR4, 0x100000, URZ ;  /* 0x0010000004048890 */ /* 0x000fc8000fffe13f */
[----:B------:R-:W-:Y:S02]  /*0520*/  @!UP0 USHF.L.U32 UR5, UR4, 0xb, URZ ;  /* 0x0000000b04058899 */ /* 0x000fe4000800063f */
[----:B------:R-:W-:Y:S01]  /*0530*/  @!UP0 USHF.L.U32 UR4, UR4, 0x1, URZ ;  /* 0x0000000104048899 */ /* 0x000fe2000800063f */
[----:B---3--:R-:W-:Y:S01]  /*0540*/  ISETP.EQ.U32.AND P2, PT, R13, 0x1, PT ;  /* 0x000000010d00780c */ /* 0x008fe20003f42070 */
[----:B------:R-:W3:Y:S01]  /*0550*/  F2I.U32.TRUNC.NTZ R12, R12 ;  /* 0x0000000c000c7305 */ /* 0x000ee2000020f000 */
[----:B------:R-:W-:Y:S01]  /*0560*/  LEA.HI R0, R8, R8, RZ, 0x1 ;  /* 0x0000000808007211 */ /* 0x000fe200078f08ff */
[----:B------:R-:W5:Y:S03]  /*0570*/  LDC R7, c[0x0][0x148] ;  /* 0x00005200ff077b82 */ /* 0x000f660000000800 */
[----:B------:R-:W-:Y:S01]  /*0580*/  LOP3.LUT R11, R0, 0xfffffffe, RZ, 0xc0, !PT ;  /* 0xfffffffe000b7812 */ /* 0x000fe200078ec0ff */
[----:B0-----:R-:W-:Y:S01]  /*0590*/  IMAD.MOV R15, RZ, RZ, -R9 ;  /* 0x000000ffff0f7224 */ /* 0x001fe200078e0a09 */
[----:B------:R-:W-:-:S03]  /*05a0*/  SHF.R.S32.HI R9, RZ, 0x1f, R2 ;  /* 0x0000001fff097819 */ /* 0x000fc60000011402 */
[----:B--2---:R-:W-:Y:S01]  /*05b0*/  IMAD R3, R10, R15, UR8 ;  /* 0x000000080a037e24 */ /* 0x004fe2000f8e020f */
[----:B------:R-:W-:Y:S01]  /*05c0*/  LEA.HI R9, R9, R2, RZ, 0x2 ;  /* 0x0000000209097211 */ /* 0x000fe200078f10ff */
[C---:B------:R-:W-:Y:S02]  /*05d0*/  IMAD.IADD R0, R8.reuse, 0x1, -R11 ;  /* 0x0000000108007824 */ /* 0x040fe400078e0a0b */
[----:B------:R-:W-:Y:S01]  /*05e0*/  IMAD.SHL.U32 R11, R8, 0x4, RZ ;  /* 0x00000004080b7824 */ /* 0x000fe200078e00ff */
[----:B------:R-:W-:Y:S01]  /*05f0*/  LOP3.LUT R9, R9, 0xfffffffc, RZ, 0xc0, !PT ;  /* 0xfffffffc09097812 */ /* 0x000fe200078ec0ff */
[----:B---3--:R-:W-:Y:S01]  /*0600*/  IMAD.MOV R21, RZ, RZ, -R12 ;  /* 0x000000ffff157224 */ /* 0x008fe200078e0a0c */
[----:B------:R-:W-:Y:S01]  /*0610*/  ISETP.NE.AND P4, PT, R0, R3, PT ;  /* 0x000000030000720c */ /* 0x000fe20003f85270 */
[----:B-1----:R-:W-:Y:S01]  /*0620*/  @!UP0 ULEA UR6, UR7, UR6, 0x18 ;  /* 0x0000000607068291 */ /* 0x002fe2000f8ec03f */
[----:B------:R-:W-:Y:S01]  /*0630*/  LOP3.LUT R152, R8, 0xc, R11, 0x78, !PT ;  /* 0x0000000c08987812 */ /* 0x000fe200078e780b */
[----:B------:R-:W-:Y:S01]  /*0640*/  IMAD.IADD R0, R2, 0x1, -R9 ;  /* 0x0000000102007824 */ /* 0x000fe200078e0a09 */
[----:B------:R-:W-:Y:S01]  /*0650*/  VOTEU.ALL UP0, P0 ;  /* 0x00000000003f7886 */ /* 0x000fe20000000000 */
[----:B------:R-:W-:Y:S01]  /*0660*/  LOP3.LUT P0, RZ, R6, 0x7, RZ, 0xc0, !PT ;  /* 0x0000000706ff7812 */ /* 0x000fe2000780c0ff */
[----:B------:R-:W-:-:S02]  /*0670*/  VIADD R6, R5, 0xffffffff ;  /* 0xffffffff05067836 */ /* 0x000fc40000000000 */
[----:B------:R-:W-:Y:S01]  /*0680*/  ISETP.NE.AND P1, PT, R0, 0x3, PT ;  /* 0x000000030000780c */ /* 0x000fe20003f25270 */
[----:B-----5:R-:W-:Y:S01]  /*0690*/  IMAD R9, R7, R21, R4 ;  /* 0x0000001507097224 */ /* 0x020fe200078e0204 */
[----:B------:R-:W-:Y:S02]  /*06a0*/  ISETP.LT.U32.AND P0, PT, R152, 0x4, !P0 ;  /* 0x000000049800780c */ /* 0x000fe40004701070 */
[----:B------:R-:W-:Y:S01]  /*06b0*/  ISETP.EQ.OR P1, PT, R0, RZ, !P1 ;  /* 0x000000ff0000720c */ /* 0x000fe20004f22670 */
[----:B------:R-:W0:Y:S02]  /*06c0*/  FENCE.VIEW.ASYNC.S ;  /* 0x00000000000073c6 */ /* 0x000e240000000000 */
[----:B0-----:R0:W1:Y:S01]  /*06d0*/  @!UP0 SYNCS.EXCH.64 URZ, [UR6+0x40], UR4 ;  /* 0x00004004063f85b2 */ /* 0x0010620008000100 */
[----:B------:R-:W-:Y:S02]  /*06e0*/  @P4 LEA.HI R2, R152, R152, RZ, 0x1 ;  /* 0x0000009898024211 */ /* 0x000fe400078f08ff */
[----:B------:R-:W-:-:S02]  /*06f0*/  ISETP.EQ.AND P1, PT, R5, RZ, P1 ;  /* 0x000000ff0500720c */ /* 0x000fc40000f22270 */
[----:B------:R-:W-:Y:S02]  /*0700*/  @P4 SHF.R.S32.HI R2, RZ, 0x1, R2 ;  /* 0x00000001ff024819 */ /* 0x000fe40000011402 */
[----:B------:R-:W-:Y:S02]  /*0710*/  ISETP.GE.U32.AND P6, PT, R6, 0x2, PT ;  /* 0x000000020600780c */ /* 0x000fe40003fc6070 */
[----:B------:R-:W-:Y:S02]  /*0720*/  @P4 ISETP.NE.AND P5, PT, R2, R9, PT ;  /* 0x000000090200420c */ /* 0x000fe40003fa5270 */
[----:B------:R-:W-:Y:S02]  /*0730*/  SEL R2, RZ, 0x1, !P0 ;  /* 0x00000001ff027807 */ /* 0x000fe40004000000 */
[----:B------:R-:W-:Y:S02]  /*0740*/  @P4 SEL R23, RZ, 0x1, P5 ;  /* 0x00000001ff174807 */ /* 0x000fe40002800000 */
[----:B------:R-:W-:Y:S01]  /*0750*/  SEL R19, RZ, 0x1, !P1 ;  /* 0x00000001ff137807 */ /* 0x000fe20004800000 */
[----:B------:R0:W2:Y:S01]  /*0760*/  @!UP1 SYNCS.EXCH.64 URZ, [UR6+0x48], UR4 ;  /* 0x00004804063f95b2 */ /* 0x0000a20008000100 */
[----:B------:R-:W-:Y:S01]  /*0770*/  LOP3.LUT R23, R23, R2, RZ, 0xc0, !PT ;  /* 0x0000000217177212 */ /* 0x000fe200078ec0ff */
[----:B------:R-:W-:Y:S01]  /*0780*/  NOP ;  /* 0x0000000000007918 */ /* 0x000fe20000000000 */
[----:B------:R-:W-:Y:S01]  /*0790*/  SEL R19, R19, 0x2, P6 ;  /* 0x0000000213137807 */ /* 0x000fe20003000000 */
[----:B------:R-:W-:Y:S06]  /*07a0*/  @!P2 BRA `(.L_x_3) ;  /* 0x000000000008a947 */ /* 0x000fec0003800000 */
[----:B-12-4-:R-:W-:Y:S01]  /*07b0*/  UCGABAR_ARV ;  /* 0x00000000000079c7 */ /* 0x016fe20008000000 */
[----:B------:R-:W-:Y:S05]  /*07c0*/  BRA `(.L_x_4) ;  /* 0x0000000000047947 */ /* 0x000fea0003800000 */
.L_x_3:
[----:B-12-4-:R-:W-:Y:S01]  /*07d0*/  NOP ;  /* 0x0000000000007918 */ /* 0x016fe20000000000 */
.L_x_4:
[----:B------:R-:W1:Y:S01]  /*07e0*/  LDC R2, c[0x0][0x65c] ;  /* 0x00019700ff027b82 */ /* 0x000e620000000800 */
[----:B------:R-:W-:Y:S02]  /*07f0*/  IMAD.U32 R8, RZ, RZ, UR8 ;  /* 0x00000008ff087e24 */ /* 0x000fe4000f8e00ff */
[----:B------:R-:W-:Y:S01]  /*0800*/  IMAD.MOV.U32 R9, RZ, RZ, RZ ;  /* 0x000000ffff097224 */ /* 0x000fe200078e00ff */
[----:B-1----:R-:W-:-:S04]  /*0810*/  ISETP.NE.AND P1, PT, R2, 0x1, PT ;  /* 0x000000010200780c */ /* 0x002fc80003f25270 */
[----:B------:R-:W-:-:S09]  /*0820*/  P2R R5, PR, RZ, 0x2 ;  /* 0x00000002ff057803 */ /* 0x000fd20000000000 */
[----:B------:R-:W1:Y:S01]  /*0830*/  @P1 LDC R17, c[0x0][0x10] ;  /* 0x00000400ff111b82 */ /* 0x000e620000000800 */
[----:B------:R-:W-:Y:S02]  /*0840*/  @P1 IMAD.MOV.U32 R5, RZ, RZ, RZ ;  /* 0x000000ffff051224 */ /* 0x000fe400078e00ff */
[----:B------:R-:W-:-:S05]  /*0850*/  @P1 IMAD.MOV.U32 R13, RZ, RZ, RZ ;  /* 0x000000ffff0d1224 */ /* 0x000fca00078e00ff */
[----:B------:R-:W2:Y:S01]  /*0860*/  @!P1 LDC R11, c[0x0][0xc] ;  /* 0x00000300ff0b9b82 */ /* 0x000ea20000000800 */
[----:B-1----:R-:W-:-:S04]  /*0870*/  @P1 IMAD.WIDE.U32 R16, R17, UR8, R4 ;  /* 0x0000000811101c25 */ /* 0x002fc8000f8e0004 */
[----:B------:R-:W-:Y:S02]  /*0880*/  @P1 IMAD.IADD R17, R17, 0x1, R13 ;  /* 0x0000000111111824 */ /* 0x000fe400078e020d */
[----:B--2---:R-:W-:-:S04]  /*0890*/  @!P1 IMAD.WIDE.U32 R8, R4, R11, R8 ;  /* 0x0000000b04089225 */ /* 0x004fc800078e0008 */
[----:B------:R-:W-:Y:S02]  /*08a0*/  @!P1 IMAD.MOV.U32 R16, RZ, RZ, R8 ;  /* 0x000000ffff109224 */ /* 0x000fe400078e0008 */
[----:B------:R-:W-:Y:S01]  /*08b0*/  @!P1 IMAD.MOV.U32 R17, RZ, RZ, R9 ;  /* 0x000000ffff119224 */ /* 0x000fe200078e0009 */
[----:B------:R-:W-:Y:S06]  /*08c0*/  @!P2 BRA `(.L_x_5) ;  /* 0x00000000000ca947 */ /* 0x000fec0003800000 */
[----:B------:R-:W-:Y:S01]  /*08d0*/  UCGABAR_WAIT ;  /* 0x0000000000007dc7 */ /* 0x000fe20008000000 */
[----:B------:R-:W-:Y:S01]  /*08e0*/  CCTL.IVALL ;  /* 0x00000000ff00798f */ /* 0x000fe20002000000 */
[----:B------:R-:W-:Y:S05]  /*08f0*/  BRA `(.L_x_6) ;  /* 0x0000000000047947 */ /* 0x000fea0003800000 */
.L_x_5:
[----:B------:R-:W-:Y:S06]  /*0900*/  BAR.SYNC.DEFER_BLOCKING 0x0 ;  /* 0x0000000000007b1d */ /* 0x000fec0000010000 */
.L_x_6:
[----:B------:R-:W-:Y:S05]  /*0910*/  @!P3 BRA `(.L_x_7) ;  /* 0x00000080004cb947 */ /* 0x000fea0003800000 */
[----:B------:R-:W-:-:S13]  /*0920*/  ISETP.GT.U32.AND P0, PT, R6, 0x1, PT ;  /* 0x000000010600780c */ /* 0x000fda0003f04070 */
[----:B0-----:R-:W-:Y:S05]  /*0930*/  @P0 EXIT ;  /* 0x000000000000094d */ /* 0x001fea0003800000 */
[----:B------:R-:W-:Y:S01]  /*0940*/  ULDC.64 UR4, c[0x0][0x650] ;  /* 0x0001940000047ab9 */ /* 0x000fe20000000a00 */
[----:B------:R-:W-:Y:S01]  /*0950*/  PRMT R0, RZ, 0x7610, R0 ;  /* 0x00007610ff007816 */ /* 0x000fe20000000000 */
[----:B------:R-:W-:Y:S01]  /*0960*/  IMAD.MOV.U32 R154, RZ, RZ, -0x1 ;  /* 0xffffffffff9a7424 */ /* 0x000fe200078e00ff */
[----:B------:R-:W-:Y:S01]  /*0970*/  ISETP.GE.U32.AND P0, PT, R16, UR4, PT ;  /* 0x0000000410007c0c */ /* 0x000fe2000bf06070 */
[----:B------:R-:W-:Y:S02]  /*0980*/  IMAD.MOV.U32 R153, RZ, RZ, -0x1 ;  /* 0xffffffffff997424 */ /* 0x000fe400078e00ff */
[----:B------:R-:W-:Y:S01]  /*0990*/  IMAD.MOV.U32 R22, RZ, RZ, -0x1 ;  /* 0xffffffffff167424 */ /* 0x000fe200078e00ff */
[----:B------:R-:W-:-:S13]  /*09a0*/  ISETP.GE.U32.AND.EX P0, PT, R17, UR5, PT, P0 ;  /* 0x0000000511007c0c */ /* 0x000fda000bf06100 */
[----:B------:R-:W-:Y:S05]  /*09b0*/  @P0 BRA `(.L_x_8) ;  /* 0x00000004002c0947 */ /* 0x000fea0003800000 */
[----:B------:R-:W0:Y:S01]  /*09c0*/  LDC.64 R24, c[0x0][0x628] ;  /* 0x00018a00ff187b82 */ /* 0x000e220000000a00 */
[----:B------:R-:W-:Y:S02]  /*09d0*/  IMAD.MOV.U32 R8, RZ, RZ, R16 ;  /* 0x000000ffff087224 */ /* 0x000fe400078e0010 */
[----:B------:R-:W-:-:S05]  /*09e0*/  IMAD.MOV.U32 R9, RZ, RZ, R17 ;  /* 0x000000ffff097224 */ /* 0x000fca00078e0011 */
[----:B------:R-:W1:Y:S08]  /*09f0*/  LDC R0, c[0x0][0x630] ;  /* 0x00018c00ff007b82 */ /* 0x000e700000000800 */
[----:B------:R-:W2:Y:S01]  /*0a00*/  LDC.64 R26, c[0x0][0x620] ;  /* 0x00018800ff1a7b82 */ /* 0x000ea20000000a00 */
[----:B0-----:R-:W-:-:S04]  /*0a10*/  ISETP.NE.U32.AND P0, PT, R24, RZ, PT ;  /* 0x000000ff1800720c */ /* 0x001fc80003f05070 */
[----:B------:R-:W-:-:S13]  /*0a20*/  ISETP.NE.AND.EX P0, PT, R25, RZ, PT, P0 ;  /* 0x000000ff1900720c */ /* 0x000fda0003f05300 */
[----:B-12---:R-:W-:Y:S05]  /*0a30*/  @!P0 BRA `(.L_x_9) ;  /* 0x0000000000288947 */ /* 0x006fea0003800000 */
[----:B------:R-:W0:Y:S02]  /*0a40*/  LDC R13, c[0x0][0x634] ;  /* 0x00018d00ff0d7b82 */ /* 0x000e240000000800 */
[----:B0-----:R-:W-:-:S05]  /*0a50*/  IADD3 R13, P0, R16, R13, RZ ;  /* 0x0000000d100d7210 */ /* 0x001fca0007f1e0ff */
[----:B------:R-:W-:-:S04]  /*0a60*/  IMAD.X R15, RZ, RZ, R17, P0 ;  /* 0x000000ffff0f7224 */ /* 0x000fc800000e0611 */
[----:B------:R-:W-:-:S04]  /*0a70*/  IMAD.WIDE.U32 R8, R15, R24, RZ ;  /* 0x000000180f087225 */ /* 0x000fc800078e00ff */
[----:B------:R-:W-:-:S04]  /*0a80*/  IMAD.WIDE.U32 R10, P0, R13, R25, R8 ;  /* 0x000000190d0a7225 */ /* 0x000fc80007800008 */
[----:B------:R-:W-:-:S04]  /*0a90*/  IMAD.WIDE.U32 R8, R13, R24, RZ ;  /* 0x000000180d087225 */ /* 0x000fc800078e00ff */
[----:B------:R-:W-:Y:S01]  /*0aa0*/  IMAD.X R13, RZ, RZ, RZ, P0 ;  /* 0x000000ffff0d7224 */ /* 0x000fe200000e06ff */
[----:B------:R-:W-:Y:S01]  /*0ab0*/  IADD3 RZ, P0, R9, R10, RZ ;  /* 0x0000000a09ff7210 */ /* 0x000fe20007f1e0ff */
[----:B------:R-:W-:-:S04]  /*0ac0*/  IMAD.MOV.U32 R12, RZ, RZ, R11 ;  /* 0x000000ffff0c7224 */ /* 0x000fc800078e000b */
[----:B------:R-:W-:-:S08]  /*0ad0*/  IMAD.WIDE.U32.X R8, R15, R25, R12, P0 ;  /* 0x000000190f087225 */ /* 0x000fd000000e040c */
.L_x_9:
[----:B------:R-:W0:Y:S01]  /*0ae0*/  LDC.64 R24, c[0x0][0x640] ;  /* 0x00019000ff187b82 */ /* 0x000e220000000a00 */
[-CC-:B------:R-:W-:Y:S01]  /*0af0*/  SHF.R.U64 R28, R8, R0.reuse, R9.reuse ;  /* 0x00000000081c7219 */ /* 0x180fe20000001209 */
[----:B------:R-:W-:Y:S01]  /*0b00*/  IMAD R30, R7, R21, R4 ;  /* 0x00000015071e7224 */ /* 0x000fe200078e0204 */
[----:B------:R-:W-:Y:S01]  /*0b10*/  SHF.R.U32.HI R0, RZ, R0, R9 ;  /* 0x00000000ff007219 */ /* 0x000fe20000011609 */
[----:B------:R-:W-:Y:S01]  /*0b20*/  IMAD.MOV.U32 R21, RZ, RZ, 0x1 ;  /* 0x00000001ff157424 */ /* 0x000fe200078e00ff */
[----:B------:R-:W-:-:S03]  /*0b30*/  IADD3 R5, P0, RZ, -R28, RZ ;  /* 0x8000001cff057210 */ /* 0x000fc60007f1e0ff */
[----:B------:R-:W1:Y:S02]  /*0b40*/  LDC R6, c[0x0][0x618] ;  /* 0x00018600ff067b82 */ /* 0x000e640000000800 */
[----:B------:R-:W-:-:S04]  /*0b50*/  IMAD.X R9, RZ, RZ, ~R0, P0 ;  /* 0x000000ffff097224 */ /* 0x000fc800000e0e00 */
[-C--:B------:R-:W-:Y:S02]  /*0b60*/  IMAD R0, R9, R26.reuse, RZ ;  /* 0x0000001a09007224 */ /* 0x080fe400078e02ff */
[----:B------:R-:W2:Y:S01]  /*0b70*/  LDC R11, c[0x0][0x608] ;  /* 0x00018200ff0b7b82 */ /* 0x000ea20000000800 */
[----:B------:R-:W-:-:S04]  /*0b80*/  IMAD.WIDE.U32 R8, R5, R26, R16 ;  /* 0x0000001a05087225 */ /* 0x000fc800078e0010 */
[----:B------:R-:W-:-:S03]  /*0b90*/  IMAD R5, R5, R27, R0 ;  /* 0x0000001b05057224 */ /* 0x000fc600078e0200 */
[----:B------:R-:W3:Y:S01]  /*0ba0*/  LDC R12, c[0x0][0x658] ;  /* 0x00019600ff0c7b82 */ /* 0x000ee20000000800 */
[----:B0-----:R-:W-:Y:S01]  /*0bb0*/  ISETP.NE.U32.AND P0, PT, R24, RZ, PT ;  /* 0x000000ff1800720c */ /* 0x001fe20003f05070 */
[----:B------:R-:W-:Y:S02]  /*0bc0*/  IMAD.IADD R5, R9, 0x1, R5 ;  /* 0x0000000109057824 */ /* 0x000fe400078e0205 */
[----:B------:R-:W-:Y:S01]  /*0bd0*/  IMAD.MOV.U32 R9, RZ, RZ, -0x1 ;  /* 0xffffffffff097424 */ /* 0x000fe200078e00ff */
[----:B------:R-:W-:-:S03]  /*0be0*/  ISETP.NE.AND.EX P0, PT, R25, RZ, PT, P0 ;  /* 0x000000ff1900720c */ /* 0x000fc60003f05300 */
[----:B------:R-:W0:Y:S01]  /*0bf0*/  LDC R15, c[0x0][0x600] ;  /* 0x00018000ff0f7b82 */ /* 0x000e220000000800 */
[-CC-:B-1----:R-:W-:Y:S02]  /*0c00*/  SHF.R.U64 R13, R8, R6.reuse, R5.reuse ;  /* 0x00000006080d7219 */ /* 0x182fe40000001205 */
[----:B------:R-:W-:-:S05]  /*0c10*/  SHF.R.U32.HI R0, RZ, R6, R5 ;  /* 0x00000006ff007219 */ /* 0x000fca0000011605 */
[----:B------:R-:W1:Y:S01]  /*0c20*/  LDC R14, c[0x0][0x648] ;  /* 0x00019200ff0e7b82 */ /* 0x000e620000000800 */
[-CC-:B--2---:R-:W-:Y:S02]  /*0c30*/  SHF.R.U64 R27, R13, R11.reuse, R0.reuse ;  /* 0x0000000b0d1b7219 */ /* 0x184fe40000001200 */
[----:B------:R-:W-:-:S05]  /*0c40*/  SHF.R.U32.HI R5, RZ, R11, R0 ;  /* 0x0000000bff057219 */ /* 0x000fca0000011600 */
[----:B------:R-:W2:Y:S01]  /*0c50*/  LDC R20, c[0x0][0x638] ;  /* 0x00018e00ff147b82 */ /* 0x000ea20000000800 */
[-CC-:B---3--:R-:W-:Y:S02]  /*0c60*/  SHF.R.U64 R26, R27, R12.reuse, R5.reuse ;  /* 0x0000000c1b1a7219 */ /* 0x188fe40000001205 */
[-C--:B------:R-:W-:Y:S02]  /*0c70*/  SHF.L.U32 R0, R9, R12.reuse, RZ ;  /* 0x0000000c09007219 */ /* 0x080fe400000006ff */
[----:B------:R-:W-:Y:S01]  /*0c80*/  SHF.R.U32.HI R5, RZ, R12, R5 ;  /* 0x0000000cff057219 */ /* 0x000fe20000011605 */
[----:B------:R-:W-:Y:S01]  /*0c90*/  IMAD.MOV.U32 R4, RZ, RZ, R26 ;  /* 0x000000ffff047224 */ /* 0x000fe200078e001a */
[----:B------:R-:W-:Y:S01]  /*0ca0*/  LOP3.LUT R10, RZ, R0, RZ, 0x33, !PT ;  /* 0x00000000ff0a7212 */ /* 0x000fe200078e33ff */
[----:B------:R-:W3:Y:S01]  /*0cb0*/  LDC R22, c[0x0][0x610] ;  /* 0x00018400ff167b82 */ /* 0x000ee20000000800 */
[----:B------:R-:W-:Y:S05]  /*0cc0*/  @!P0 BRA `(.L_x_10) ;  /* 0x0000000000288947 */ /* 0x000fea0003800000 */
[----:B------:R-:W4:Y:S02]  /*0cd0*/  LDC R9, c[0x0][0x64c] ;  /* 0x00019300ff097b82 */ /* 0x000f240000000800 */
[----:B----4-:R-:W-:-:S05]  /*0ce0*/  IADD3 R9, P0, R26, R9, RZ ;  /* 0x000000091a097210 */ /* 0x010fca0007f1e0ff */
        /* <DEDUP_REMOVED lines=8> */
.L_x_10:
[----:B-1----:R-:W-:Y:S01]  /*0d70*/  SHF.R.U64 R4, R4, R14, R5 ;  /* 0x0000000e04047219 */ /* 0x002fe20000001205 */
[----:B0-----:R-:W-:Y:S01]  /*0d80*/  VIADD R6, R15, 0xffffffff ;  /* 0xffffffff0f067836 */ /* 0x001fe20000000000 */
[----:B------:R-:W-:Y:S02]  /*0d90*/  SHF.L.U32 R0, R21, R12, RZ ;  /* 0x0000000c15007219 */ /* 0x000fe400000006ff */
[----:B------:R-:W-:Y:S01]  /*0da0*/  LOP3.LUT R5, R27, R10, RZ, 0xc0, !PT ;  /* 0x0000000a1b057212 */ /* 0x000fe200078ec0ff */
[----:B------:R-:W-:Y:S01]  /*0db0*/  IMAD.MOV R7, RZ, RZ, -R4 ;  /* 0x000000ffff077224 */ /* 0x000fe200078e0a04 */
[----:B------:R-:W-:Y:S02]  /*0dc0*/  SEL R3, R3, R30, !P1 ;  /* 0x0000001e03037207 */ /* 0x000fe40004800000 */
[----:B------:R-:W-:Y:S01]  /*0dd0*/  LOP3.LUT R6, R13, R6, RZ, 0xc0, !PT ;  /* 0x000000060d067212 */ /* 0x000fe200078ec0ff */
[----:B------:R-:W-:Y:S02]  /*0de0*/  IMAD R4, R0, R4, R5 ;  /* 0x0000000400047224 */ /* 0x000fe400078e0205 */
[----:B--2---:R-:W-:-:S02]  /*0df0*/  IMAD R0, R7, R20, R26 ;  /* 0x0000001407007224 */ /* 0x004fc400078e021a */
[----:B---3--:R-:W-:Y:S02]  /*0e00*/  IMAD R3, R4, R22, R3 ;  /* 0x0000001604037224 */ /* 0x008fe400078e0203 */
[----:B------:R-:W-:Y:S02]  /*0e10*/  IMAD R154, R0, R15, R6 ;  /* 0x0000000f009a7224 */ /* 0x000fe400078e0206 */
[----:B------:R-:W-:Y:S02]  /*0e20*/  IMAD.MOV.U32 R4, RZ, RZ, 0x1 ;  /* 0x00000001ff047424 */ /* 0x000fe400078e00ff */
[----:B------:R-:W-:Y:S01]  /*0e30*/  IMAD.MOV.U32 R22, RZ, RZ, R28 ;  /* 0x000000ffff167224 */ /* 0x000fe200078e001c */
[----:B------:R-:W-:Y:S02]  /*0e40*/  SEL R153, R154, R3, !P1 ;  /* 0x000000039a997207 */ /* 0x000fe40004800000 */
[----:B------:R-:W-:Y:S02]  /*0e50*/  PRMT R0, R4, 0x7610, R0 ;  /* 0x0000761004007816 */ /* 0x000fe40000000000 */
[----:B------:R-:W-:-:S07]  /*0e60*/  SEL R154, R3, R154, !P1 ;  /* 0x0000009a039a7207 */ /* 0x000fce0004800000 */
.L_x_8:
[----:B------:R-:W-:-:S08]  /*0e70*/  NOP ;  /* 0x0000000000007918 */ /* 0x000fd00000000000 */
[----:B------:R-:W0:Y:S02]  /*0e80*/  USETMAXREG.TRY_ALLOC.CTAPOOL UP0, 0xe8 ;  /* 0x000000e8000079c8 */ /* 0x000e240008000600 */
[----:B0-----:R-:W-:-:S13]  /*0e90*/  PLOP3.LUT P0, PT, PT, PT, UP0, 0x80, 0x0 ;  /* 0x000000000000781c */ /* 0x001fda0003f0f008 */
[----:B------:R-:W-:Y:S05]  /*0ea0*/  @!P0 BRA `(.L_x_8) ;  /* 0xfffffffc00f08947 */ /* 0x000fea000383ffff */
[----:B------:R-:W-:Y:S01]  /*0eb0*/  ULDC.64 UR4, c[0x0][0x598] ;  /* 0x0001660000047ab9 */ /* 0x000fe20000000a00 */
[----:B------:R-:W-:Y:S01]  /*0ec0*/  ULDC.64 UR36, c[0x0][0x208] ;  /* 0x0000820000247ab9 */ /* 0x000fe20000000a00 */
[----:B------:R-:W-:-:S04]  /*0ed0*/  ISETP.NE.U32.AND P0, PT, RZ, UR4, PT ;  /* 0x00000004ff007c0c */ /* 0x000fc8000bf05070 */
[----:B------:R-:W-:-:S13]  /*0ee0*/  ISETP.NE.AND.EX P0, PT, RZ, UR5, PT, P0 ;  /* 0x00000005ff007c0c */ /* 0x000fda000bf05300 */
[----:B------:R-:W-:Y:S05]  /*0ef0*/  @!P0 BRA `(.L_x_11) ;  /* 0x00000000001c8947 */ /* 0x000fea0003800000 */
[----:B------:R-:W0:Y:S02]  /*0f00*/  LDC.64 R4, c[0x0][0x598] ;  /* 0x00016600ff047b82 */ /* 0x000e240000000a00 */
[----:B0-----:R-:W2:Y:S02]  /*0f10*/  LDG.E.64 R4, desc[UR36][R4.64] ;  /* 0x0000002404047981 */ /* 0x001ea4000c1e1b00 */
[----:B--2---:R-:W-:-:S04]  /*0f20*/  ISETP.NE.U32.AND P0, PT, R4, RZ, PT ;  /* 0x000000ff0400720c */ /* 0x004fc80003f05070 */
[----:B------:R-:W-:-:S13]  /*0f30*/  ISETP.NE.AND.EX P0, PT, R5, RZ, PT, P0 ;  /* 0x000000ff0500720c */ /* 0x000fda0003f05300 */
[----:B------:R-:W-:Y:S05]  /*0f40*/  @!P0 BRA `(.L_x_11) ;  /* 0x0000000000088947 */ /* 0x000fea0003800000 */
[----:B------:R0:W5:Y:S01]  /*0f50*/  LD.E R155, desc[UR36][R4.64] ;  /* 0x00000024049b7980 */ /* 0x000162000c101900 */
[----:B------:R-:W-:Y:S05]  /*0f60*/  BRA `(.L_x_12) ;  /* 0x0000000000247947 */ /* 0x000fea0003800000 */
.L_x_11:
[----:B------:R-:W-:Y:S02]  /*0f70*/  ULDC.64 UR4, c[0x0][0x588] ;  /* 0x0001620000047ab9 */ /* 0x000fe40000000a00 */
[----:B------:R-:W-:-:S04]  /*0f80*/  ISETP.NE.U32.AND P0, PT, RZ, UR4, PT ;  /* 0x00000004ff007c0c */ /* 0x000fc8000bf05070 */
[----:B------:R-:W-:-:S13]  /*0f90*/  ISETP.NE.AND.EX P0, PT, RZ, UR5, PT, P0 ;  /* 0x00000005ff007c0c */ /* 0x000fda000bf05300 */
[----:B------:R-:W-:Y:S05]  /*0fa0*/  @!P0 BRA `(.L_x_13) ;  /* 0x00000000000c8947 */ /* 0x000fea0003800000 */
[----:B------:R-:W0:Y:S02]  /*0fb0*/  LDC.64 R4, c[0x0][0x588] ;  /* 0x00016200ff047b82 */ /* 0x000e240000000a00 */
[----:B0-----:R1:W5:Y:S01]  /*0fc0*/  LDG.E R155, desc[UR36][R4.64] ;  /* 0x00000024049b7981 */ /* 0x001362000c1e1900 */
[----:B------:R-:W-:Y:S05]  /*0fd0*/  BRA `(.L_x_12) ;  /* 0x0000000000087947 */ /* 0x000fea0003800000 */
.L_x_13:
[----:B------:R-:W-:Y:S02]  /*0fe0*/  ULDC UR4, c[0x0][0x580] ;  /* 0x0001600000047ab9 */ /* 0x000fe40000000800 */
[----:B------:R-:W-:-:S07]  /*0ff0*/  IMAD.U32 R155, RZ, RZ, UR4 ;  /* 0x00000004ff9b7e24 */ /* 0x000fce000f8e00ff */
.L_x_12:
[----:B------:R-:W-:Y:S02]  /*1000*/  ULDC.64 UR4, c[0x0][0x5a0] ;  /* 0x0001680000047ab9 */ /* 0x000fe40000000a00 */
[----:B------:R-:W-:-:S04]  /*1010*/  ISETP.NE.U32.AND P0, PT, RZ, UR4, PT ;  /* 0x00000004ff007c0c */ /* 0x000fc8000bf05070 */
[----:B------:R-:W-:-:S13]  /*1020*/  ISETP.NE.AND.EX P0, PT, RZ, UR5, PT, P0 ;  /* 0x00000005ff007c0c */ /* 0x000fda000bf05300 */
[----:B------:R-:W-:Y:S05]  /*1030*/  @!P0 BRA `(.L_x_14) ;  /* 0x00000000001c8947 */ /* 0x000fea0003800000 */
[----:B01----:R-:W0:Y:S02]  /*1040*/  LDC.64 R4, c[0x0][0x5a0] ;  /* 0x00016800ff047b82 */ /* 0x003e240000000a00 */
[----:B0-----:R-:W2:Y:S02]  /*1050*/  LDG.E.64 R4, desc[UR36][R4.64] ;  /* 0x0000002404047981 */ /* 0x001ea4000c1e1b00 */
[----:B--2---:R-:W-:-:S04]  /*1060*/  ISETP.NE.U32.AND P0, PT, R4, RZ, PT ;  /* 0x000000ff0400720c */ /* 0x004fc80003f05070 */
[----:B------:R-:W-:-:S13]  /*1070*/  ISETP.NE.AND.EX P0, PT, R5, RZ, PT, P0 ;  /* 0x000000ff0500720c */ /* 0x000fda0003f05300 */
[----:B------:R-:W-:Y:S05]  /*1080*/  @!P0 BRA `(.L_x_14) ;  /* 0x0000000000088947 */ /* 0x000fea0003800000 */
[----:B------:R0:W5:Y:S01]  /*1090*/  LD.E R156, desc[UR36][R4.64] ;  /* 0x00000024049c7980 */ /* 0x000162000c101900 */
[----:B------:R-:W-:Y:S05]  /*10a0*/  BRA `(.L_x_15) ;  /* 0x0000000000247947 */ /* 0x000fea0003800000 */
.L_x_14:
[----:B------:R-:W-:Y:S02]  /*10b0*/  ULDC.64 UR4, c[0x0][0x590] ;  /* 0x0001640000047ab9 */ /* 0x000fe40000000a00 */
[----:B------:R-:W-:-:S04]  /*10c0*/  ISETP.NE.U32.AND P0, PT, RZ, UR4, PT ;  /* 0x00000004ff007c0c */ /* 0x000fc8000bf05070 */
[----:B------:R-:W-:-:S13]  /*10d0*/  ISETP.NE.AND.EX P0, PT, RZ, UR5, PT, P0 ;  /* 0x00000005ff007c0c */ /* 0x000fda000bf05300 */
[----:B------:R-:W-:Y:S05]  /*10e0*/  @!P0 BRA `(.L_x_16) ;  /* 0x00000000000c8947 */ /* 0x000fea0003800000 */
[----:B------:R-:W2:Y:S02]  /*10f0*/  LDC.64 R156, c[0x0][0x590] ;  /* 0x00016400ff9c7b82 */ /* 0x000ea40000000a00 */
[----:B--2---:R2:W5:Y:S01]  /*1100*/  LDG.E R156, desc[UR36][R156.64] ;  /* 0x000000249c9c7981 */ /* 0x004562000c1e1900 */
[----:B------:R-:W-:Y:S05]  /*1110*/  BRA `(.L_x_15) ;  /* 0x0000000000087947 */ /* 0x000fea0003800000 */
.L_x_16:
[----:B------:R-:W-:Y:S02]  /*1120*/  ULDC UR4, c[0x0][0x584] ;  /* 0x0001610000047ab9 */ /* 0x000fe40000000800 */
[----:B------:R-:W-:-:S07]  /*1130*/  IMAD.U32 R156, RZ, RZ, UR4 ;  /* 0x00000004ff9c7e24 */ /* 0x000fce000f8e00ff */
.L_x_15:
[----:B------:R-:W-:-:S13]  /*1140*/  LOP3.LUT P0, RZ, R0, 0xff, RZ, 0xc0, !PT ;  /* 0x000000ff00ff7812 */ /* 0x000fda000780c0ff */
[----:B------:R-:W-:Y:S05]  /*1150*/  @!P0 EXIT ;  /* 0x000000000000894d */ /* 0x000fea0003800000 */
[----:B------:R-:W-:Y:S01]  /*1160*/  ULDC UR4, c[0x0][0x28c] ;  /* 0x0000a30000047ab9 */ /* 0x000fe20000000800 */
[----:B------:R-:W-:Y:S01]  /*1170*/  UMOV UR38, URZ ;  /* 0x0000003f00267c82 */ /* 0x000fe20008000000 */
[----:B------:R-:W-:Y:S01]  /*1180*/  UIADD3 UR4, UR4, 0x3f, URZ ;  /* 0x0000003f04047890 */ /* 0x000fe2000fffe03f */
[----:B------:R-:W-:-:S03]  /*1190*/  UMOV UR39, URZ ;  /* 0x0000003f00277c82 */ /* 0x000fc60008000000 */
[----:B------:R-:W-:-:S04]  /*11a0*/  USHF.R.S32.HI UR5, URZ, 0x1f, UR4 ;  /* 0x0000001f3f057899 */ /* 0x000fc80008011404 */
[----:B------:R-:W-:-:S04]  /*11b0*/  ULEA.HI UR5, UR5, UR4, URZ, 0x6 ;  /* 0x0000000405057291 */ /* 0x000fc8000f8f303f */
[----:B------:R-:W-:-:S12]  /*11c0*/  USHF.R.S32.HI UR40, URZ, 0x6, UR5 ;  /* 0x000000063f287899 */ /* 0x000fd80008011405 */
.L_x_296:
[----:B------:R-:W-:Y:S01]  /*11d0*/  LOP3.LUT R0, R18, 0x80, RZ, 0xc0, !PT ;  /* 0x0000008012007812 */ /* 0x000fe200078ec0ff */
[----:B------:R-:W3:Y:S01]  /*11e0*/  S2UR UR7, SR_CgaCtaId ;  /* 0x00000000000779c3 */ /* 0x000ee20000008800 */
[----:B------:R-:W-:Y:S02]  /*11f0*/  UMOV UR6, 0x400 ;  /* 0x0000040000067882 */ /* 0x000fe40000000000 */
[----:B------:R-:W-:-:S06]  /*1200*/  SHF.R.U32.HI R0, RZ, 0x7, R0 ;  /* 0x00000007ff007819 */ /* 0x000fcc0000011600 */
[----:B----4-:R-:W4:Y:S01]  /*1210*/  SHFL.IDX PT, R0, R0, RZ, 0x1f ;  /* 0x00001fff00007589 */ /* 0x010f2200000e0000 */
[----:B---3--:R-:W-:Y:S01]  /*1220*/  ULEA UR6, UR7, UR6, 0x18 ;  /* 0x0000000607067291 */ /* 0x008fe2000f8ec03f */
[----:B----4-:R-:W-:-:S13]  /*1230*/  R2UR UR4, R0 ;  /* 0x00000000000472ca */ /* 0x010fda00000e0000 */
[----:B------:R-:W-:-:S04]  /*1240*/  ULEA.HI UR5, UR4, UR4, URZ, 0x1 ;  /* 0x0000000404057291 */ /* 0x000fc8000f8f083f */
[----:B------:R-:W-:-:S04]  /*1250*/  ULOP3.LUT UR5, UR5, 0xffffe, URZ, 0xc0, !UPT ;  /* 0x000ffffe05057892 */ /* 0x000fc8000f8ec03f */
[----:B------:R-:W-:-:S03]  /*1260*/  UIADD3 UR5, UR4, -UR5, URZ ;  /* 0x8000000504057290 */ /* 0x000fc6000fffe03f */
[----:B------:R-:W-:Y:S01]  /*1270*/  ULDC UR4, c[0x0][0x28c] ;  /* 0x0000a30000047ab9 */ /* 0x000fe20000000800 */
[----:B------:R-:W-:Y:S01]  /*1280*/  ULEA UR5, UR5, UR6, 0xc ;  /* 0x0000000605057291 */ /* 0x000fe2000f8e603f */
[----:B------:R-:W-:-:S03]  /*1290*/  ISETP.LT.AND P0, PT, RZ, UR4, PT ;  /* 0x00000004ff007c0c */ /* 0x000fc6000bf01270 */
[----:B------:R-:W-:-:S04]  /*12a0*/  UIADD3 UR5, UR5, 0x100, URZ ;  /* 0x0000010005057890 */ /* 0x000fc8000fffe03f */
[----:B------:R-:W-:-:S04]  /*12b0*/  USHF.R.U32.HI UR5, URZ, 0x4, UR5 ;  /* 0x000000043f057899 */ /* 0x000fc80008011605 */
[----:B------:R-:W-:-:S04]  /*12c0*/  ULOP3.LUT UR5, UR5, 0x3fff, URZ, 0xc0, !UPT ;  /* 0x00003fff05057892 */ /* 0x000fc8000f8ec03f */
[----:B------:R-:W-:Y:S01]  /*12d0*/  ULOP3.LUT UR41, UR5, 0x10000, URZ, 0xfc, !UPT ;  /* 0x0001000005297892 */ /* 0x000fe2000f8efc3f */
[----:B01----:R-:W-:Y:S11]  /*12e0*/  @P0 BRA `(.L_x_17) ;  /* 0x0000000000400947 */ /* 0x003ff60003800000 */
[----:B------:R-:W-:Y:S01]  /*12f0*/  MOV R0, 0x0 ;  /* 0x0000000000007802 */ /* 0x000fe20000000f00 */
[----:B------:R-:W-:Y:S01]  /*1300*/  ULDC.64 UR4, c[0x4][0x68] ;  /* 0x01001a0000047ab9 */ /* 0x000fe20000000a00 */
[----:B------:R-:W-:Y:S01]  /*1310*/  ULDC.64 UR6, c[0x4][0x8] ;  /* 0x0100020000067ab9 */ /* 0x000fe20000000a00 */
[----:B01----:R-:W-:Y:S01]  /*1320*/  IMAD.U32 R4, RZ, RZ, UR4 ;  /* 0x00000004ff047e24 */ /* 0x003fe2000f8e00ff */
[----:B------:R0:W1:Y:S01]  /*1330*/  LDC.64 R14, c[0x4][R0] ;  /* 0x01000000000e7b82 */ /* 0x0000620000000a00 */
[----:B------:R-:W-:Y:S01]  /*1340*/  IMAD.U32 R5, RZ, RZ, UR5 ;  /* 0x00000005ff057e24 */ /* 0x000fe2000f8e00ff */
[----:B------:R-:W-:Y:S01]  /*1350*/  ULDC.64 UR4, c[0x4][0x70] ;  /* 0x01001c0000047ab9 */ /* 0x000fe20000000a00 */
[----:B------:R-:W-:Y:S02]  /*1360*/  IMAD.U32 R10, RZ, RZ, UR6 ;  /* 0x00000006ff0a7e24 */ /* 0x000fe4000f8e00ff */
[----:B------:R-:W-:Y:S02]  /*1370*/  IMAD.U32 R6, RZ, RZ, UR4 ;  /* 0x00000004ff067e24 */ /* 0x000fe4000f8e00ff */
[----:B------:R-:W-:-:S02]  /*1380*/  IMAD.U32 R7, RZ, RZ, UR5 ;  /* 0x00000005ff077e24 */ /* 0x000fc4000f8e00ff */
[----:B------:R-:W-:Y:S02]  /*1390*/  IMAD.U32 R11, RZ, RZ, UR7 ;  /* 0x00000007ff0b7e24 */ /* 0x000fe4000f8e00ff */
[----:B------:R-:W-:Y:S02]  /*13a0*/  IMAD.MOV.U32 R8, RZ, RZ, 0x1e1 ;  /* 0x000001e1ff087424 */ /* 0x000fe400078e00ff */
[----:B------:R-:W-:Y:S02]  /*13b0*/  IMAD.MOV.U32 R12, RZ, RZ, 0x1 ;  /* 0x00000001ff0c7424 */ /* 0x000fe400078e00ff */
[----:B0-----:R-:W-:-:S07]  /*13c0*/  IMAD.MOV.U32 R13, RZ, RZ, RZ ;  /* 0x000000ffff0d7224 */ /* 0x001fce00078e00ff */
[----:B------:R-:W-:-:S07]  /*13d0*/  LEPC R20, `(.L_x_17) ;  /* 0x000000001014794e */ /* 0x000fce0000000000 */
[----:B-12--5:R-:W-:Y:S05]  /*13e0*/  CALL.ABS.NOINC R14 ;  /* 0x000000000e007343 */ /* 0x026fea0003c00000 */
.L_x_17:
[----:B------:R-:W-:-:S04]  /*13f0*/  LOP3.LUT R0, R19, 0x1, RZ, 0xfc, !PT ;  /* 0x0000000113007812 */ /* 0x000fc800078efcff */
[----:B------:R-:W-:-:S13]  /*1400*/  ISETP.NE.AND P0, PT, R0, 0x3, PT ;  /* 0x000000030000780c */ /* 0x000fda0003f05270 */
[----:B------:R-:W-:Y:S05]  /*1410*/  @!P0 BRA `(.L_x_18) ;  /* 0x0000000000048947 */ /* 0x000fea0003800000 */
[----:B------:R-:W-:Y:S01]  /*1420*/  BPT.TRAP 0x1 ;  /* 0x000000040000795c */ /* 0x000fe20000300000 */
.L_x_18:
[----:B------:R-:W3:Y:S01]  /*1430*/  S2UR UR5, SR_CgaCtaId ;  /* 0x00000000000579c3 */ /* 0x000ee20000008800 */
[----:B------:R-:W-:Y:S01]  /*1440*/  UMOV UR4, 0x400 ;  /* 0x0000040000047882 */ /* 0x000fe20000000000 */
[----:B------:R-:W-:Y:S02]  /*1450*/  IMAD.U32 R0, RZ, RZ, UR38 ;  /* 0x00000026ff007e24 */ /* 0x000fe4000f8e00ff */
[----:B------:R-:W-:-:S03]  /*1460*/  IMAD.U32 R3, RZ, RZ, UR39 ;  /* 0x00000027ff037e24 */ /* 0x000fc6000f8e00ff */
[----:B------:R-:W-:Y:S01]  /*1470*/  SHF.L.U32 R0, R0, 0x1f, RZ ;  /* 0x0000001f00007819 */ /* 0x000fe200000006ff */
[----:B---3--:R-:W-:-:S06]  /*1480*/  ULEA UR4, UR5, UR4, 0x18 ;  /* 0x0000000405047291 */ /* 0x008fcc000f8ec03f */
[----:B------:R-:W-:-:S04]  /*1490*/  IMAD.U32 R6, RZ, RZ, UR4 ;  /* 0x00000004ff067e24 */ /* 0x000fc8000f8e00ff */
[----:B------:R-:W-:-:S04]  /*14a0*/  IMAD R3, R3, 0x8, R6 ;  /* 0x0000000803037824 */ /* 0x000fc800078e0206 */
[----:B------:R3:W4:Y:S01]  /*14b0*/  SYNCS.PHASECHK.TRANS64.TRYWAIT P1, [R3+URZ], R0 ;  /* 0x00000000030075a7 */ /* 0x000722000802017f */
[----:B------:R-:W-:Y:S05]  /*14c0*/  @!P0 BRA `(.L_x_19) ;  /* 0x0000000000048947 */ /* 0x000fea0003800000 */
[----:B------:R-:W-:Y:S01]  /*14d0*/  BPT.TRAP 0x1 ;  /* 0x000000040000795c */ /* 0x000fe20000300000 */
.L_x_19:
[----:B----4-:R-:W-:Y:S05]  /*14e0*/  @P1 BRA `(.L_x_20) ;  /* 0x0000000000081947 */ /* 0x010fea0003800000 */
[----:B------:R-:W4:Y:S02]  /*14f0*/  SYNCS.PHASECHK.TRANS64.TRYWAIT P1, [R3+URZ], R0 ;  /* 0x00000000030075a7 */ /* 0x000f24000802017f */
[----:B----4-:R-:W-:Y:S05]  /*1500*/  @!P1 BRA `(.L_x_21) ;  /* 0x0000008800cc9947 */ /* 0x010fea0003800000 */
.L_x_20:
[----:B------:R-:W-:-:S04]  /*1510*/  UISETP.LT.AND UP0, UPT, UR40, 0x1, UPT ;  /* 0x000000012800788c */ /* 0x000fc8000bf01270 */
[----:B------:R-:W-:-:S06]  /*1520*/  USEL UR4, UR40, 0x1, UP0 ;  /* 0x0000000128047887 */ /* 0x000fcc0008000000 */
[----:B---34-:R-:W-:Y:S01]  /*1530*/  IMAD.U32 R0, RZ, RZ, UR4 ;  /* 0x00000004ff007e24 */ /* 0x018fe2000f8e00ff */
[----:B------:R-:W-:Y:S05]  /*1540*/  WARPSYNC.ALL ;  /* 0x0000000000007948 */ /* 0x000fea0003800000 */
[----:B------:R-:W-:-:S04]  /*1550*/  IADD3 R0, -R0, UR40, RZ ;  /* 0x0000002800007c10 */ /* 0x000fc8000fffe1ff */
[----:B------:R-:W-:Y:S02]  /*1560*/  ISETP.GE.AND P1, PT, R0, 0x1, PT ;  /* 0x000000010000780c */ /* 0x000fe40003f26270 */
[----:B------:R-:W-:Y:S01]  /*1570*/  R2UR UR4, R6 ;  /* 0x00000000060472ca */ /* 0x000fe200000e0000 */
[----:B------:R-:W-:Y:S01]  /*1580*/  ULEA UR5, UR39, UR41, 0xa ;  /* 0x0000002927057291 */ /* 0x000fe2000f8e503f */
[----:B------:R-:W-:Y:S01]  /*1590*/  WARPGROUP.ARRIVE ;  /* 0x00000000000079c5 */ /* 0x000fe20000000000 */
[----:B------:R-:W-:Y:S01]  /*15a0*/  UMOV UR9, 0x80000020 ;  /* 0x8000002000097882 */ /* 0x000fe20000000000 */
[----:B------:R-:W-:-:S04]  /*15b0*/  UMOV UR11, 0x80000020 ;  /* 0x80000020000b7882 */ /* 0x000fc80000000000 */
[----:B------:R-:W-:-:S05]  /*15c0*/  UMOV UR8, UR5 ;  /* 0x0000000500087c82 */ /* 0x000fca0008000000 */
[----:B------:R-:W-:-:S04]  /*15d0*/  UIADD3 UR4, UR4, 0xc100, URZ ;  /* 0x0000c10004047890 */ /* 0x000fc8000fffe03f */
[----:B------:R-:W-:-:S04]  /*15e0*/  USHF.R.U32.HI UR4, URZ, 0x4, UR4 ;  /* 0x000000043f047899 */ /* 0x000fc80008011604 */
[----:B------:R-:W-:-:S04]  /*15f0*/  ULOP3.LUT UR4, UR4, 0x3fff, URZ, 0xc0, !UPT ;  /* 0x00003fff04047892 */ /* 0x000fc8000f8ec03f */
[----:B------:R-:W-:-:S04]  /*1600*/  ULOP3.LUT UR4, UR4, 0x10000, URZ, 0xfc, !UPT ;  /* 0x0001000004047892 */ /* 0x000fc8000f8efc3f */
[----:B------:R-:W-:-:S07]  /*1610*/  ULEA UR6, UR39, UR4, 0x9 ;  /* 0x0000000427067291 */ /* 0x000fce000f8e483f */
[----:B------:R-:W-:Y:S02]  /*1620*/  UMOV UR10, UR6 ;  /* 0x00000006000a7c82 */ /* 0x000fe40008000000 */
[----:B------:R-:W-:Y:S01]  /*1630*/  IGMMA.64x128x32.S8.S8 R88, gdesc[UR8], RZ, !UPT, gsb0 ;  /* 0x03600000085879f1 */ /* 0x000fe2000c0410ff */
[----:B------:R-:W-:Y:S01]  /*1640*/  UIADD3 UR8, UR5, 0x200, URZ ;  /* 0x0000020005087890 */ /* 0x000fe2000fffe03f */
[----:B------:R-:W-:Y:S01]  /*1650*/  UMOV UR9, 0x80000020 ;  /* 0x8000002000097882 */ /* 0x000fe20000000000 */
[----:B------:R-:W-:Y:S02]  /*1660*/  WARPGROUP.DEPBAR.LE gsb0, 0x0 ;  /* 0x00008000000079c5 */ /* 0x000fe40000010000 */
[----:B------:R-:W-:-:S06]  /*1670*/  WARPGROUP.ARRIVE ;  /* 0x00000000000079c5 */ /* 0x000fcc0000000000 */
[----:B------:R-:W-:Y:S01]  /*1680*/  IGMMA.64x128x32.S8.S8 R24, gdesc[UR8], RZ, !UPT, gsb0 ;  /* 0x03600000081879f1 */ /* 0x000fe2000c0410ff */
[----:B------:R-:W-:Y:S02]  /*1690*/  UIADD3 UR8, UR5, 0x2, URZ ;  /* 0x0000000205087890 */ /* 0x000fe4000fffe03f */
[----:B------:R-:W-:Y:S01]  /*16a0*/  UIADD3 UR10, UR6, 0x2, URZ ;  /* 0x00000002060a7890 */ /* 0x000fe2000fffe03f */
[----:B------:R-:W-:Y:S01]  /*16b0*/  UMOV UR9, 0x80000020 ;  /* 0x8000002000097882 */ /* 0x000fe20000000000 */
[----:B------:R-:W-:Y:S01]  /*16c0*/  UMOV UR11, 0x80000020 ;  /* 0x80000020000b7882 */ /* 0x000fe20000000000 */
[----:B------:R-:W-:Y:S02]  /*16d0*/  WARPGROUP.DEPBAR.LE gsb0, 0x0 ;  /* 0x00008000000079c5 */ /* 0x000fe40000010000 */
[----:B------:R-:W-:-:S06]  /*16e0*/  WARPGROUP.ARRIVE ;  /* 0x00000000000079c5 */ /* 0x000fcc0000000000 */
[----:B------:R-:W-:Y:S01]  /*16f0*/  IGMMA.64x128x32.S8.S8 R88, gdesc[UR8], R88, gsb0 ;  /* 0x03600000085879f1 */ /* 0x000fe20008041058 */
[----:B------:R-:W-:Y:S01]  /*1700*/  UIADD3 UR8, UR5, 0x202, URZ ;  /* 0x0000020205087890 */ /* 0x000fe2000fffe03f */
[----:B------:R-:W-:Y:S01]  /*1710*/  UMOV UR9, 0x80000020 ;  /* 0x8000002000097882 */ /* 0x000fe20000000000 */
[----:B------:R-:W-:Y:S02]  /*1720*/  WARPGROUP.DEPBAR.LE gsb0, 0x0 ;  /* 0x00008000000079c5 */ /* 0x000fe40000010000 */
[----:B------:R-:W-:-:S06]  /*1730*/  WARPGROUP.ARRIVE ;  /* 0x00000000000079c5 */ /* 0x000fcc0000000000 */
[----:B------:R-:W-:Y:S03]  /*1740*/  IGMMA.64x128x32.S8.S8 R24, gdesc[UR8], R24, gsb0 ;  /* 0x03600000081879f1 */ /* 0x000fe60008041018 */
[----:B------:R-:W-:Y:S02]  /*1750*/  WARPGROUP.DEPBAR.LE gsb0, 0x0 ;  /* 0x00008000000079c5 */ /* 0x000fe40000010000 */
[----:B------:R-:W-:Y:S05]  /*1760*/  @!P1 BRA `(.L_x_22) ;  /* 0x0000000400149947 */ /* 0x000fea0003800000 */
[----:B------:R-:W-:Y:S02]  /*1770*/  UIADD3 UR5, UR39, 0x1, URZ ;  /* 0x0000000127057890 */ /* 0x000fe4000fffe03f */
[----:B------:R-:W-:Y:S02]  /*1780*/  IMAD.U32 R3, RZ, RZ, UR39 ;  /* 0x00000027ff037e24 */ /* 0x000fe4000f8e00ff */
[----:B------:R-:W-:-:S04]  /*1790*/  UISETP.NE.AND UP0, UPT, UR5, 0x3, UPT ;  /* 0x000000030500788c */ /* 0x000fc8000bf05270 */
[----:B------:R-:W-:Y:S02]  /*17a0*/  USEL UR6, URZ, 0x1, UP0 ;  /* 0x000000013f067887 */ /* 0x000fe40008000000 */
[----:B------:R-:W-:Y:S02]  /*17b0*/  USEL UR5, UR5, URZ, UP0 ;  /* 0x0000003f05057287 */ /* 0x000fe40008000000 */
[----:B------:R-:W-:-:S06]  /*17c0*/  ULOP3.LUT UR6, UR38, UR6, URZ, 0x3c, !UPT ;  /* 0x0000000626067292 */ /* 0x000fcc000f8e3c3f */
[----:B------:R-:W-:-:S07]  /*17d0*/  IMAD.U32 R7, RZ, RZ, UR6 ;  /* 0x00000006ff077e24 */ /* 0x000fce000f8e00ff */
.L_x_29:
[----:B------:R-:W-:Y:S05]  /*17e0*/  @!P0 BRA `(.L_x_23) ;  /* 0x0000000000048947 */ /* 0x000fea0003800000 */
[----:B------:R-:W-:Y:S01]  /*17f0*/  BPT.TRAP 0x1 ;  /* 0x000000040000795c */ /* 0x000fe20000300000 */
.L_x_23:
[----:B------:R-:W3:Y:S01]  /*1800*/  S2UR UR7, SR_CgaCtaId ;  /* 0x00000000000779c3 */ /* 0x000ee20000008800 */
[----:B------:R-:W-:Y:S01]  /*1810*/  UMOV UR6, 0x400 ;  /* 0x0000040000067882 */ /* 0x000fe20000000000 */
[----:B01----:R-:W-:Y:S01]  /*1820*/  IMAD.U32 R5, RZ, RZ, UR5 ;  /* 0x00000005ff057e24 */ /* 0x003fe2000f8e00ff */
[----:B------:R-:W-:Y:S01]  /*1830*/  SHF.L.U32 R4, R7, 0x1f, RZ ;  /* 0x0000001f07047819 */ /* 0x000fe200000006ff */
[----:B---3--:R-:W-:-:S06]  /*1840*/  ULEA UR6, UR7, UR6, 0x18 ;  /* 0x0000000607067291 */ /* 0x008fcc000f8ec03f */
[----:B------:R-:W-:-:S04]  /*1850*/  IMAD.U32 R6, RZ, RZ, UR6 ;  /* 0x00000006ff067e24 */ /* 0x000fc8000f8e00ff */
[----:B------:R-:W-:-:S04]  /*1860*/  IMAD R5, R5, 0x8, R6 ;  /* 0x0000000805057824 */ /* 0x000fc800078e0206 */
[----:B------:R0:W1:Y:S01]  /*1870*/  SYNCS.PHASECHK.TRANS64.TRYWAIT P1, [R5+URZ], R4 ;  /* 0x00000004050075a7 */ /* 0x000062000802017f */
[----:B------:R-:W-:Y:S05]  /*1880*/  @!P0 BRA `(.L_x_24) ;  /* 0x0000000000048947 */ /* 0x000fea0003800000 */
[----:B------:R-:W-:Y:S01]  /*1890*/  BPT.TRAP 0x1 ;  /* 0x000000040000795c */ /* 0x000fe20000300000 */
.L_x_24:
[----:B-1----:R-:W-:Y:S05]  /*18a0*/  @P1 BRA `(.L_x_25) ;  /* 0x0000000000081947 */ /* 0x002fea0003800000 */
[----:B------:R-:W1:Y:S02]  /*18b0*/  SYNCS.PHASECHK.TRANS64.TRYWAIT P1, [R5+URZ], R4 ;  /* 0x00000004050075a7 */ /* 0x000e64000802017f */
[----:B-1----:R-:W-:Y:S05]  /*18c0*/  @!P1 BRA `(.L_x_26) ;  /* 0x0000008400f09947 */ /* 0x002fea0003800000 */
.L_x_25:
[----:B------:R-:W-:Y:S01]  /*18d0*/  ULEA UR6, UR5, UR41, 0xa ;  /* 0x0000002905067291 */ /* 0x000fe2000f8e503f */
[----:B------:R-:W-:Y:S01]  /*18e0*/  WARPGROUP.ARRIVE ;  /* 0x00000000000079c5 */ /* 0x000fe20000000000 */
[----:B------:R-:W-:Y:S01]  /*18f0*/  ULEA UR7, UR5, UR4, 0x9 ;  /* 0x0000000405077291 */ /* 0x000fe2000f8e483f */
[----:B------:R-:W-:Y:S01]  /*1900*/  UMOV UR9, 0x80000020 ;  /* 0x8000002000097882 */ /* 0x000fe20000000000 */
[----:B------:R-:W-:-:S03]  /*1910*/  UMOV UR11, 0x80000020 ;  /* 0x80000020000b7882 */ /* 0x000fc60000000000 */
[----:B------:R-:W-:Y:S02]  /*1920*/  UMOV UR8, UR6 ;  /* 0x0000000600087c82 */ /* 0x000fe40008000000 */
[----:B------:R-:W-:Y:S02]  /*1930*/  UMOV UR10, UR7 ;  /* 0x00000007000a7c82 */ /* 0x000fe40008000000 */
[----:B------:R-:W-:Y:S01]  /*1940*/  IGMMA.64x128x32.S8.S8 R88, gdesc[UR8], R88, gsb0 ;  /* 0x03600000085879f1 */ /* 0x000fe20008041058 */
[----:B------:R-:W-:Y:S01]  /*1950*/  UIADD3 UR8, UR6, 0x200, URZ ;  /* 0x0000020006087890 */ /* 0x000fe2000fffe03f */
[----:B------:R-:W-:Y:S01]  /*1960*/  UMOV UR9, 0x80000020 ;  /* 0x8000002000097882 */ /* 0x000fe20000000000 */
[----:B------:R-:W-:Y:S02]  /*1970*/  WARPGROUP.DEPBAR.LE gsb0, 0x0 ;  /* 0x00008000000079c5 */ /* 0x000fe40000010000 */
[----:B------:R-:W-:-:S06]  /*1980*/  WARPGROUP.ARRIVE ;  /* 0x00000000000079c5 */ /* 0x000fcc0000000000 */
[----:B------:R-:W-:Y:S01]  /*1990*/  IGMMA.64x128x32.S8.S8 R24, gdesc[UR8], R24, gsb0 ;  /* 0x03600000081879f1 */ /* 0x000fe20008041018 */
        /* <DEDUP_REMOVED lines=14> */
[----:B------:R-:W-:Y:S01]  /*1a80*/  BPT.TRAP 0x1 ;  /* 0x000000040000795c */ /* 0x000fe20000300000 */
.L_x_27:
[----:B------:R-:W-:-:S13]  /*1a90*/  ISETP.NE.AND P1, PT, R23, RZ, PT ;  /* 0x000000ff1700720c */ /* 0x000fda0003f25270 */
[----:B01----:R-:W-:-:S04]  /*1aa0*/  @P1 IMAD R4, R3, 0x8, R6 ;  /* 0x0000000803041824 */ /* 0x003fc800078e0206 */
[----:B------:R-:W-:-:S05]  /*1ab0*/  @P1 VIADD R5, R4, 0x18 ;  /* 0x0000001804051836 */ /* 0x000fca0000000000 */
[----:B------:R-:W-:-:S04]  /*1ac0*/  @P1 PRMT R5, R152, 0x654, R5 ;  /* 0x0000065498051816 */ /* 0x000fc80000000005 */
[----:B------:R0:W-:Y:S01]  /*1ad0*/  @P1 SYNCS.ARRIVE.TRANS64.RED.A1T0 RZ, [R5+URZ], RZ ;  /* 0x000000ff05ff19a7 */ /* 0x0001e2000810043f */
[----:B------:R-:W-:-:S13]  /*1ae0*/  ISETP.GT.U32.AND P1, PT, R19, 0x1, PT ;  /* 0x000000011300780c */ /* 0x000fda0003f24070 */
[----:B0-----:R-:W-:Y:S05]  /*1af0*/  @P1 BRA `(.L_x_28) ;  /* 0x0000000000041947 */ /* 0x001fea0003800000 */
[----:B------:R-:W-:Y:S01]  /*1b00*/  BPT.TRAP 0x1 ;  /* 0x000000040000795c */ /* 0x000fe20000300000 */
.L_x_28:
[----:B------:R-:W-:Y:S01]  /*1b10*/  UIADD3 UR5, UR5, 0x1, URZ ;  /* 0x0000000105057890 */ /* 0x000fe2000fffe03f */
[C---:B------:R-:W-:Y:S01]  /*1b20*/  ISETP.GT.AND P2, PT, R0.reuse, 0x1, PT ;  /* 0x000000010000780c */ /* 0x040fe20003f44270 */
[----:B------:R-:W-:Y:S02]  /*1b30*/  VIADD R3, R3, 0x1 ;  /* 0x0000000103037836 */ /* 0x000fe40000000000 */
[----:B------:R-:W-:Y:S01]  /*1b40*/  UISETP.NE.AND UP0, UPT, UR5, 0x3, UPT ;  /* 0x000000030500788c */ /* 0x000fe2000bf05270 */
[----:B------:R-:W-:Y:S02]  /*1b50*/  VIADD R0, R0, 0xffffffff ;  /* 0xffffffff00007836 */ /* 0x000fe40000000000 */
[C---:B------:R-:W-:Y:S01]  /*1b60*/  ISETP.NE.AND P1, PT, R3.reuse, 0x3, PT ;  /* 0x000000030300780c */ /* 0x040fe20003f25270 */
[----:B------:R-:W-:Y:S02]  /*1b70*/  USEL UR6, URZ, 0x1, UP0 ;  /* 0x000000013f067887 */ /* 0x000fe40008000000 */
[----:B------:R-:W-:Y:S01]  /*1b80*/  USEL UR5, UR5, URZ, UP0 ;  /* 0x0000003f05057287 */ /* 0x000fe20008000000 */
[----:B------:R-:W-:-:S03]  /*1b90*/  SEL R3, R3, RZ, P1 ;  /* 0x000000ff03037207 */ /* 0x000fc60000800000 */
[----:B------:R-:W-:Y:S01]  /*1ba0*/  LOP3.LUT R7, R7, UR6, RZ, 0x3c, !PT ;  /* 0x0000000607077c12 */ /* 0x000fe2000f8e3cff */
[----:B------:R-:W-:Y:S07]  /*1bb0*/  @P2 BRA `(.L_x_29) ;  /* 0xfffffffc00082947 */ /* 0x000fee000383ffff */
.L_x_22:
[----:B------:R-:W3:Y:S02]  /*1bc0*/  LDC R0, c[0x0][0x28c] ;  /* 0x0000a300ff007b82 */ /* 0x000ee40000000800 */
[----:B---3--:R-:W-:-:S13]  /*1bd0*/  ISETP.GE.AND P1, PT, R0, 0x1, PT ;  /* 0x000000010000780c */ /* 0x008fda0003f26270 */
[----:B------:R-:W-:Y:S05]  /*1be0*/  @!P1 BRA `(.L_x_30) ;  /* 0x0000000000509947 */ /* 0x000fea0003800000 */
[----:B------:R-:W-:Y:S05]  /*1bf0*/  @!P0 BRA `(.L_x_31) ;  /* 0x0000000000048947 */ /* 0x000fea0003800000 */
[----:B------:R-:W-:Y:S01]  /*1c00*/  BPT.TRAP 0x1 ;  /* 0x000000040000795c */ /* 0x000fe20000300000 */
.L_x_31:
[----:B------:R-:W-:Y:S01]  /*1c10*/  ISETP.NE.AND P0, PT, R23, RZ, PT ;  /* 0x000000ff1700720c */ /* 0x000fe20003f05270 */
[----:B------:R-:W-:Y:S01]  /*1c20*/  BSSY B0, `(.L_x_32) ;  /* 0x000000e000007945 */ /* 0x000fe20003800000 */
[----:B------:R-:W-:-:S11]  /*1c30*/  ISETP.GT.U32.AND P1, PT, R19, 0x1, PT ;  /* 0x000000011300780c */ /* 0x000fd60003f24070 */
[----:B------:R-:W-:Y:S05]  /*1c40*/  @!P0 BRA `(.L_x_33) ;  /* 0x00000000002c8947 */ /* 0x000fea0003800000 */
[----:B------:R-:W-:-:S04]  /*1c50*/  UISETP.LT.AND UP0, UPT, UR40, 0x1, UPT ;  /* 0x000000012800788c */ /* 0x000fc8000bf01270 */
[----:B------:R-:W-:-:S04]  /*1c60*/  USEL UR6, UR40, 0x1, UP0 ;  /* 0x0000000128067887 */ /* 0x000fc80008000000 */
[----:B------:R-:W-:-:S04]  /*1c70*/  UIADD3 UR6, UR39, UR40, -UR6 ;  /* 0x0000002827067290 */ /* 0x000fc8000fffe806 */
[----:B------:R-:W-:-:S04]  /*1c80*/  UIMAD.WIDE.U32 UR4, UR6, -0x55555555, URZ ;  /* 0xaaaaaaab060478a5 */ /* 0x000fc8000f8e003f */
[----:B------:R-:W-:-:S04]  /*1c90*/  USHF.R.U32.HI UR4, URZ, 0x1, UR5 ;  /* 0x000000013f047899 */ /* 0x000fc80008011605 */
[----:B------:R-:W-:-:S06]  /*1ca0*/  UIMAD UR6, UR4, -0x3, UR6 ;  /* 0xfffffffd040678a4 */ /* 0x000fcc000f8e0206 */
[----:B------:R-:W-:-:S04]  /*1cb0*/  IMAD.U32 R3, RZ, RZ, UR6 ;  /* 0x00000006ff037e24 */ /* 0x000fc8000f8e00ff */
[----:B------:R-:W-:-:S04]  /*1cc0*/  IMAD R0, R3, 0x8, R6 ;  /* 0x0000000803007824 */ /* 0x000fc800078e0206 */
[----:B------:R-:W-:-:S05]  /*1cd0*/  VIADD R3, R0, 0x18 ;  /* 0x0000001800037836 */ /* 0x000fca0000000000 */
[----:B------:R-:W-:-:S04]  /*1ce0*/  PRMT R3, R152, 0x654, R3 ;  /* 0x0000065498037816 */ /* 0x000fc80000000003 */
[----:B------:R3:W-:Y:S03]  /*1cf0*/  SYNCS.ARRIVE.TRANS64.RED.A1T0 RZ, [R3+URZ], RZ ;  /* 0x000000ff03ff79a7 */ /* 0x0007e6000810043f */
.L_x_33:
[----:B------:R-:W-:Y:S05]  /*1d00*/  BSYNC B0 ;  /* 0x0000000000007941 */ /* 0x000fea0003800000 */
.L_x_32:
[----:B------:R-:W-:Y:S05]  /*1d10*/  @P1 BRA `(.L_x_30) ;  /* 0x0000000000041947 */ /* 0x000fea0003800000 */
[----:B------:R-:W-:Y:S01]  /*1d20*/  BPT.TRAP 0x1 ;  /* 0x000000040000795c */ /* 0x000fe20000300000 */
.L_x_30:
[----:B------:R-:W4:Y:S01]  /*1d30*/  LDC R6, c[0x0][0x288] ;  /* 0x0000a200ff067b82 */ /* 0x000f220000000800 */
[----:B------:R-:W-:Y:S01]  /*1d40*/  IMAD.SHL.U32 R9, R153, 0x80, RZ ;  /* 0x0000008099097824 */ /* 0x000fe200078e00ff */
[--C-:B------:R-:W-:Y:S01]  /*1d50*/  SHF.R.U32.HI R0, RZ, 0x2, R18.reuse ;  /* 0x00000002ff007819 */ /* 0x100fe20000011612 */
[----:B------:R-:W-:Y:S01]  /*1d60*/  UIADD3 UR39, UR40, UR39, URZ ;  /* 0x0000002728277290 */ /* 0x000fe2000fffe03f */
[----:B01----:R-:W-:Y:S01]  /*1d70*/  SHF.R.U32.HI R5, RZ, 0x7, R18 ;  /* 0x00000007ff057819 */ /* 0x003fe20000011612 */
[----:B------:R-:W-:Y:S01]  /*1d80*/  IMAD.SHL.U32 R11, R154, 0x100, RZ ;  /* 0x000001009a0b7824 */ /* 0x000fe200078e00ff */
[----:B------:R-:W-:Y:S01]  /*1d90*/  LOP3.LUT R4, R18, 0x60, RZ, 0xc0, !PT ;  /* 0x0000006012047812 */ /* 0x000fe200078ec0ff */
[----:B------:R-:W-:Y:S01]  /*1da0*/  UISETP.GT.U32.AND UP0, UPT, UR39, 0x2, UPT ;  /* 0x000000022700788c */ /* 0x000fe2000bf04070 */
[----:B---3--:R-:W-:Y:S01]  /*1db0*/  LOP3.LUT R3, R0, 0x7, RZ, 0xc0, !PT ;  /* 0x0000000700037812 */ /* 0x008fe200078ec0ff */
[----:B------:R-:W-:Y:S01]  /*1dc0*/  IMAD.SHL.U32 R14, R18, 0x2, RZ ;  /* 0x00000002120e7824 */ /* 0x000fe200078e00ff */
[----:B------:R-:W-:Y:S01]  /*1dd0*/  LOP3.LUT R0, R5, 0x1, RZ, 0xc0, !PT ;  /* 0x0000000105007812 */ /* 0x000fe200078ec0ff */
[----:B------:R-:W-:Y:S01]  /*1de0*/  ULDC UR7, c[0x0][0x284] ;  /* 0x0000a10000077ab9 */ /* 0x000fe20000000800 */
[----:B------:R-:W-:Y:S01]  /*1df0*/  SHF.R.U32.HI R8, RZ, 0x1, R4 ;  /* 0x00000001ff087819 */ /* 0x000fe20000011604 */
[----:B------:R-:W-:Y:S01]  /*1e00*/  UISETP.LT.U32.AND UP0, UPT, UR40, 0x3, UP0 ;  /* 0x000000032800788c */ /* 0x000fe20008701070 */
[----:B------:R-:W-:Y:S01]  /*1e10*/  SHF.R.S32.HI R162, RZ, 0x1f, R22 ;  /* 0x0000001fffa27819 */ /* 0x000fe20000011416 */
[----:B------:R-:W-:Y:S01]  /*1e20*/  UISETP.GE.U32.AND UP1, UPT, UR40, 0x3, UPT ;  /* 0x000000032800788c */ /* 0x000fe2000bf26070 */
[----:B------:R-:W-:Y:S01]  /*1e30*/  IMAD.SHL.U32 R10, R0, 0x40, RZ ;  /* 0x00000040000a7824 */ /* 0x000fe200078e00ff */
[----:B------:R-:W-:Y:S01]  /*1e40*/  IADD3 R5, RZ, -R8, -R3 ;  /* 0x80000008ff057210 */ /* 0x000fe20007ffe803 */
[----:B------:R-:W-:Y:S01]  /*1e50*/  ULDC.64 UR8, c[0x0][0x5d0] ;  /* 0x0001740000087ab9 */ /* 0x000fe20000000a00 */
[C---:B------:R-:W-:Y:S01]  /*1e60*/  LOP3.LUT R14, R9.reuse, 0x6, R14, 0xf8, !PT ;  /* 0x00000006090e7812 */ /* 0x040fe200078ef80e */
[----:B------:R-:W-:Y:S01]  /*1e70*/  UIMAD.WIDE.U32 UR4, UR39, -0x55555555, URZ ;  /* 0xaaaaaaab270478a5 */ /* 0x000fe2000f8e003f */
[----:B------:R-:W-:Y:S01]  /*1e80*/  LOP3.LUT R4, R18, 0x3, RZ, 0xc0, !PT ;  /* 0x0000000312047812 */ /* 0x000fe200078ec0ff */
[----:B------:R-:W-:Y:S01]  /*1e90*/  USEL UR6, URZ, 0x1, !UP0 ;  /* 0x000000013f067887 */ /* 0x000fe2000c000000 */
[----:B------:R-:W-:Y:S01]  /*1ea0*/  IMAD R7, R162, UR8, RZ ;  /* 0x00000008a2077c24 */ /* 0x000fe2000f8e02ff */
[----:B----4-:R-:W-:Y:S01]  /*1eb0*/  ISETP.GE.AND P0, PT, R9, R6, PT ;  /* 0x000000060900720c */ /* 0x010fe20003f06270 */
[----:B------:R-:W-:Y:S01]  /*1ec0*/  IMAD R0, R0, -0x40, R5 ;  /* 0xffffffc000007824 */ /* 0x000fe200078e0205 */
[----:B------:R-:W-:Y:S01]  /*1ed0*/  SHF.R.S32.HI R15, RZ, 0x1f, R14 ;  /* 0x0000001fff0f7819 */ /* 0x000fe2000001140e */
[----:B------:R-:W-:Y:S01]  /*1ee0*/  USHF.R.U32.HI UR4, URZ, 0x1, UR5 ;  /* 0x000000013f047899 */ /* 0x000fe20008011605 */
[C---:B------:R-:W-:Y:S01]  /*1ef0*/  ISETP.GE.OR P0, PT, R11.reuse, UR7, P0 ;  /* 0x000000070b007c0c */ /* 0x040fe20008706670 */
[----:B------:R-:W-:Y:S01]  /*1f00*/  ULOP3.LUT UR38, UR38, UR6, URZ, 0x3c, !UPT ;  /* 0x0000000626267292 */ /* 0x000fe2000f8e3c3f */
[----:B------:R-:W-:Y:S01]  /*1f10*/  LOP3.LUT R3, R10, 0x40, R3, 0xe2, !PT ;  /* 0x000000400a037812 */ /* 0x000fe200078ee203 */
[----:B------:R-:W-:Y:S01]  /*1f20*/  IMAD R10, R4, -0x2, R6 ;  /* 0xfffffffe040a7824 */ /* 0x000fe200078e0206 */
[----:B------:R-:W-:Y:S01]  /*1f30*/  UIMAD UR39, UR4, -0x3, UR39 ;  /* 0xfffffffd042778a4 */ /* 0x000fe2000f8e0227 */
[----:B------:R-:W-:Y:S01]  /*1f40*/  IMAD.WIDE R4, R154, 0x100, RZ ;  /* 0x000001009a047825 */ /* 0x000fe200078e02ff */
[----:B------:R-:W-:Y:S01]  /*1f50*/  @UP1 ULOP3.LUT UR38, UR38, 0x1, UR4, 0x78, !UPT ;  /* 0x0000000126261892 */ /* 0x000fe2000f8e7804 */
[----:B------:R-:W-:-:S02]  /*1f60*/  IADD3 R0, -R11, UR7, R0 ;  /* 0x000000070b007c10 */ /* 0x000fc4000fffe100 */
[----:B------:R-:W-:Y:S01]  /*1f70*/  IMAD R13, R22, UR9, R7 ;  /* 0x00000009160d7c24 */ /* 0x000fe2000f8e0207 */
[----:B------:R-:W-:Y:S01]  /*1f80*/  LOP3.LUT R153, R4, R3, R8, 0xfe, !PT ;  /* 0x0000000304997212 */ /* 0x000fe200078efe08 */
[----:B------:R-:W-:-:S04]  /*1f90*/  IMAD.WIDE.U32 R6, R22, UR8, R14 ;  /* 0x0000000816067c25 */ /* 0x000fc8000f8e000e */
[----:B------:R-:W-:Y:S02]  /*1fa0*/  IMAD.IADD R7, R7, 0x1, R13 ;  /* 0x0000000107077824 */ /* 0x000fe400078e020d */
[----:B------:R-:W-:Y:S02]  /*1fb0*/  IMAD.IADD R3, R10, 0x1, -R9 ;  /* 0x000000010a037824 */ /* 0x000fe400078e0a09 */
[----:B------:R-:W-:Y:S01]  /*1fc0*/  IMAD.MOV.U32 R154, RZ, RZ, -0x1 ;  /* 0xffffffffff9a7424 */ /* 0x000fe200078e00ff */
[----:B------:R-:W-:Y:S06]  /*1fd0*/  @P0 BRA `(.L_x_34) ;  /* 0x0000006000f40947 */ /* 0x000fec0003800000 */
[----:B------:R-:W0:Y:S01]  /*1fe0*/  LDC.64 R20, c[0x0][0x5c8] ;  /* 0x00017200ff147b82 */ /* 0x000e220000000a00 */
[----:B------:R-:W-:Y:S01]  /*1ff0*/  ULDC.64 UR4, c[0x0][0x5c0] ;  /* 0x0001700000047ab9 */ /* 0x000fe20000000a00 */
[----:B------:R-:W-:Y:S01]  /*2000*/  BSSY B0, `(.L_x_34) ;  /* 0x000063a000007945 */ /* 0x000fe20003800000 */
[-C--:B0-----:R-:W-:Y:S01]  /*2010*/  IMAD R8, R5, R20.reuse, RZ ;  /* 0x0000001405087224 */ /* 0x081fe200078e02ff */
[----:B------:R-:W-:Y:S01]  /*2020*/  SHF.L.U64.HI R13, R20, 0x3, R21 ;  /* 0x00000003140d7819 */ /* 0x000fe20000010215 */
[----:B------:R-:W-:-:S04]  /*2030*/  IMAD.WIDE.U32 R6, R153, R20, R6 ;  /* 0x0000001499067225 */ /* 0x000fc800078e0006 */
[----:B------:R-:W-:Y:S01]  /*2040*/  IMAD R9, R153, R21, R8 ;  /* 0x0000001599097224 */ /* 0x000fe200078e0208 */
[----:B------:R-:W-:Y:S01]  /*2050*/  IADD3 R160, P0, R6, UR4, RZ ;  /* 0x0000000406a07c10 */ /* 0x000fe2000ff1e0ff */
[C---:B------:R-:W-:Y:S02]  /*2060*/  IMAD.SHL.U32 R11, R20.reuse, 0x8, RZ ;  /* 0x00000008140b7824 */ /* 0x040fe400078e00ff */
[----:B------:R-:W-:Y:S01]  /*2070*/  IMAD.IADD R9, R7, 0x1, R9 ;  /* 0x0000000107097824 */ /* 0x000fe200078e0209 */
[-C--:B------:R-:W-:Y:S02]  /*2080*/  LEA R6, P2, R20, R160.reuse, 0x7 ;  /* 0x000000a014067211 */ /* 0x080fe400078438ff */
[----:B------:R-:W-:Y:S02]  /*2090*/  IADD3 R8, P1, R11, R160, RZ ;  /* 0x000000a00b087210 */ /* 0x000fe40007f3e0ff */
[----:B------:R-:W-:Y:S02]  /*20a0*/  IADD3.X R161, R9, UR5, RZ, P0, !PT ;  /* 0x0000000509a17c10 */ /* 0x000fe400087fe4ff */
[----:B-----5:R-:W-:-:S02]  /*20b0*/  ISETP.NE.AND P0, PT, R156, RZ, PT ;  /* 0x000000ff9c00720c */ /* 0x020fc40003f05270 */
[----:B------:R-:W-:Y:S01]  /*20c0*/  LEA.HI.X R7, R20, R161, R21, 0x7, P2 ;  /* 0x000000a114077211 */ /* 0x000fe200010f3c15 */
[----:B------:R-:W-:Y:S01]  /*20d0*/  IMAD.X R9, R13, 0x1, R161, P1 ;  /* 0x000000010d097824 */ /* 0x000fe200008e06a1 */
[----:B------:R-:W-:-:S05]  /*20e0*/  IADD3 R10, P2, R11, R6, RZ ;  /* 0x000000060b0a7210 */ /* 0x000fca0007f5e0ff */
[----:B------:R-:W-:-:S04]  /*20f0*/  IMAD.X R11, R13, 0x1, R7, P2 ;  /* 0x000000010d0b7824 */ /* 0x000fc800010e0607 */
[----:B------:R-:W-:Y:S05]  /*2100*/  @!P0 BRA `(.L_x_35) ;  /* 0x0000004800948947 */ /* 0x000fea0003800000 */
[----:B------:R-:W0:Y:S01]  /*2110*/  LDC.64 R158, c[0x0][0x5b0] ;  /* 0x00016c00ff9e7b82 */ /* 0x000e220000000a00 */
[----:B------:R-:W-:Y:S01]  /*2120*/  ULDC.64 UR4, c[0x0][0x5b8] ;  /* 0x00016e0000047ab9 */ /* 0x000fe20000000a00 */
[----:B------:R-:W-:Y:S01]  /*2130*/  ISETP.GE.AND P0, PT, R0, 0x1, PT ;  /* 0x000000010000780c */ /* 0x000fe20003f06270 */
[----:B------:R-:W-:Y:S01]  /*2140*/  IMAD R21, R162, UR4, RZ ;  /* 0x00000004a2157c24 */ /* 0x000fe2000f8e02ff */
[----:B------:R-:W-:Y:S01]  /*2150*/  BSSY B1, `(.L_x_36) ;  /* 0x0000010000017945 */ /* 0x000fe20003800000 */
[C---:B------:R-:W-:Y:S01]  /*2160*/  IMAD.WIDE.U32 R14, R22.reuse, UR4, R14 ;  /* 0x00000004160e7c25 */ /* 0x040fe2000f8e000e */
[----:B------:R-:W-:Y:S02]  /*2170*/  ISETP.LT.OR P3, PT, R3, 0x1, !P0 ;  /* 0x000000010300780c */ /* 0x000fe40004761670 */
[----:B------:R-:W1:Y:S01]  /*2180*/  LDC.64 R12, c[0x0][0x5a8] ;  /* 0x00016a00ff0c7b82 */ /* 0x000e620000000a00 */
[----:B------:R-:W-:Y:S02]  /*2190*/  IMAD R21, R22, UR5, R21 ;  /* 0x0000000516157c24 */ /* 0x000fe4000f8e0215 */
[----:B------:R-:W-:-:S02]  /*21a0*/  IMAD.MOV.U32 R20, RZ, RZ, R14 ;  /* 0x000000ffff147224 */ /* 0x000fc400078e000e */
[----:B------:R-:W-:Y:S02]  /*21b0*/  IMAD.IADD R21, R15, 0x1, R21 ;  /* 0x000000010f157824 */ /* 0x000fe400078e0215 */
[-C--:B0-----:R-:W-:Y:S01]  /*21c0*/  IMAD R22, R5, R158.reuse, RZ ;  /* 0x0000009e05167224 */ /* 0x081fe200078e02ff */
[----:B------:R-:W-:Y:S01]  /*21d0*/  SHF.L.U64.HI R165, R158, 0x3, R159 ;  /* 0x000000039ea57819 */ /* 0x000fe2000001029f */
[----:B------:R-:W-:-:S04]  /*21e0*/  IMAD.WIDE.U32 R162, R153, R158, R20 ;  /* 0x0000009e99a27225 */ /* 0x000fc800078e0014 */
[----:B------:R-:W-:Y:S01]  /*21f0*/  IMAD R171, R153, R159, R22 ;  /* 0x0000009f99ab7224 */ /* 0x000fe200078e0216 */
[----:B-1----:R-:W-:Y:S01]  /*2200*/  IADD3 R162, P1, R162, R12, RZ ;  /* 0x0000000ca2a27210 */ /* 0x002fe20007f3e0ff */
[----:B------:R-:W-:-:S03]  /*2210*/  IMAD.SHL.U32 R164, R158, 0x8, RZ ;  /* 0x000000089ea47824 */ /* 0x000fc600078e00ff */
[----:B------:R-:W-:Y:S01]  /*2220*/  IADD3.X R163, R13, R163, R171, P1, !PT ;  /* 0x000000a30da37210 */ /* 0x000fe20000ffe4ab */
[----:B------:R-:W-:Y:S08]  /*2230*/  @P3 BRA `(.L_x_37) ;  /* 0x0000000000043947 */ /* 0x000ff00003800000 */
[----:B--2---:R0:W5:Y:S02]  /*2240*/  LDG.E.U8 R157, desc[UR36][R162.64] ;  /* 0x00000024a29d7981 */ /* 0x004164000c1e1100 */
.L_x_37:
[----:B------:R-:W-:Y:S05]  /*2250*/  BSYNC B1 ;  /* 0x0000000000017941 */ /* 0x000fea0003800000 */
.L_x_36:
[----:B-----5:R-:W-:Y:S01]  /*2260*/  LOP3.LUT R22, R157, 0xffff, RZ, 0xc0, !PT ;  /* 0x0000ffff9d167812 */ /* 0x020fe200078ec0ff */
[----:B------:R-:W-:Y:S01]  /*2270*/  IMAD.WIDE.U32 R166, R153, R158, R164 ;  /* 0x0000009e99a67225 */ /* 0x000fe200078e00a4 */
[----:B------:R-:W-:Y:S01]  /*2280*/  ISETP.LT.OR P4, PT, R3, 0x2, !P0 ;  /* 0x000000020300780c */ /* 0x000fe20004781670 */
[----:B------:R-:W-:Y:S01]  /*2290*/  BSSY B1, `(.L_x_38) ;  /* 0x000000e000017945 */ /* 0x000fe20003800000 */
[----:B------:R-:W-:Y:S01]  /*22a0*/  PRMT R169, R22, 0x8880, RZ ;  /* 0x0000888016a97816 */ /* 0x000fe200000000ff */
[----:B------:R-:W-:Y:S01]  /*22b0*/  IMAD.IADD R167, R171, 0x1, R167 ;  /* 0x00000001aba77824 */ /* 0x000fe200078e02a7 */
[----:B------:R-:W-:Y:S02]  /*22c0*/  IADD3 R166, P2, P5, R14, R12, R166 ;  /* 0x0000000c0ea67210 */ /* 0x000fe40007d5e0a6 */
[----:B------:R-:W-:Y:S01]  /*22d0*/  ISETP.GE.AND P1, PT, R0, 0x9, PT ;  /* 0x000000090000780c */ /* 0x000fe20003f26270 */
[----:B------:R-:W-:Y:S01]  /*22e0*/  IMAD R22, R169, R156, RZ ;  /* 0x0000009ca9167224 */ /* 0x000fe200078e02ff */
[----:B------:R-:W-:-:S02]  /*22f0*/  IADD3.X R167, R21, R13, R167, P2, P5 ;  /* 0x0000000d15a77210 */ /* 0x000fc400017ea4a7 */
[----:B------:R-:W-:Y:S01]  /*2300*/  ISETP.LT.OR P2, PT, R3, 0x1, !P1 ;  /* 0x000000010300780c */ /* 0x000fe20004f41670 */
[----:B------:R-:W-:-:S05]  /*2310*/  @!P3 IMAD R169, R88, R155, R22 ;  /* 0x0000009b58a9b224 */ /* 0x000fca00078e0216 */
[----:B------:R1:W-:Y:S01]  /*2320*/  @!P3 STG.E.U8 desc[UR36][R160.64], R169 ;  /* 0x000000a9a000b986 */ /* 0x0003e2000c101124 */
[----:B------:R-:W-:Y:S06]  /*2330*/  @P4 BRA `(.L_x_39) ;  /* 0x00000000000c4947 */ /* 0x000fec0003800000 */
[----:B--2---:R-:W1:Y:S02]  /*2340*/  LDG.E.U8 R157, desc[UR36][R162.64+0x1] ;  /* 0x00000124a29d7981 */ /* 0x004e64000c1e1100 */
[----:B-1----:R-:W-:-:S05]  /*2350*/  PRMT R169, R157, 0x8880, RZ ;  /* 0x000088809da97816 */ /* 0x002fca00000000ff */
[----:B------:R-:W-:-:S07]  /*2360*/  IMAD R22, R169, R156, RZ ;  /* 0x0000009ca9167224 */ /* 0x000fce00078e02ff */
.L_x_39:
[----:B------:R-:W-:Y:S05]  /*2370*/  BSYNC B1 ;  /* 0x0000000000017941 */ /* 0x000fea0003800000 */
.L_x_38:
[----:B------:R-:W-:Y:S01]  /*2380*/  @!P4 IMAD R89, R89, R155, R22 ;  /* 0x0000009b5959c224 */ /* 0x000fe200078e0216 */
[----:B------:R-:W-:Y:S04]  /*2390*/  BSSY B1, `(.L_x_40) ;  /* 0x0000006000017945 */ /* 0x000fe80003800000 */
[----:B------:R3:W-:Y:S01]  /*23a0*/  @!P4 STG.E.U8 desc[UR36][R160.64+0x1], R89 ;  /* 0x00000159a000c986 */ /* 0x0007e2000c101124 */
[----:B------:R-:W-:Y:S05]  /*23b0*/  @P2 BRA `(.L_x_41) ;  /* 0x00000000000c2947 */ /* 0x000fea0003800000 */
[----:B--2---:R-:W3:Y:S02]  /*23c0*/  LDG.E.U8 R157, desc[UR36][R166.64] ;  /* 0x00000024a69d7981 */ /* 0x004ee4000c1e1100 */
[----:B---3--:R-:W-:-:S05]  /*23d0*/  PRMT R89, R157, 0x8880, RZ ;  /* 0x000088809d597816 */ /* 0x008fca00000000ff */
[----:B------:R-:W-:-:S07]  /*23e0*/  IMAD R22, R89, R156, RZ ;  /* 0x0000009c59167224 */ /* 0x000fce00078e02ff */
.L_x_41:
[----:B------:R-:W-:Y:S05]  /*23f0*/  BSYNC B1 ;  /* 0x0000000000017941 */ /* 0x000fea0003800000 */
.L_x_40:
[C---:B------:R-:W-:Y:S01]  /*2400*/  ISETP.LT.OR P4, PT, R3.reuse, 0x2, !P1 ;  /* 0x000000020300780c */ /* 0x040fe20004f81670 */
[----:B---3--:R-:W-:Y:S01]  /*2410*/  @!P2 IMAD R89, R90, R155, R22 ;  /* 0x0000009b5a59a224 */ /* 0x008fe200078e0216 */
[----:B------:R-:W-:Y:S01]  /*2420*/  BSSY B1, `(.L_x_42) ;  /* 0x0000009000017945 */ /* 0x000fe20003800000 */
[C---:B------:R-:W-:Y:S02]  /*2430*/  ISETP.LT.OR P3, PT, R3.reuse, 0x9, !P0 ;  /* 0x000000090300780c */ /* 0x040fe40004761670 */
[C---:B------:R-:W-:Y:S01]  /*2440*/  ISETP.LT.OR P5, PT, R3.reuse, 0xa, !P0 ;  /* 0x0000000a0300780c */ /* 0x040fe200047a1670 */
[----:B------:R3:W-:Y:S01]  /*2450*/  @!P2 STG.E.U8 desc[UR36][R8.64], R89 ;  /* 0x000000590800a986 */ /* 0x0007e2000c101124 */
[----:B------:R-:W-:-:S06]  /*2460*/  ISETP.LT.OR P2, PT, R3, 0x9, !P1 ;  /* 0x000000090300780c */ /* 0x000fcc0004f41670 */
[----:B------:R-:W-:Y:S07]  /*2470*/  @P4 BRA `(.L_x_43) ;  /* 0x00000000000c4947 */ /* 0x000fee0003800000 */
[----:B--2---:R-:W3:Y:S02]  /*2480*/  LDG.E.U8 R157, desc[UR36][R166.64+0x1] ;  /* 0x00000124a69d7981 */ /* 0x004ee4000c1e1100 */
[----:B---3--:R-:W-:-:S05]  /*2490*/  PRMT R89, R157, 0x8880, RZ ;  /* 0x000088809d597816 */ /* 0x008fca00000000ff */
[----:B------:R-:W-:-:S07]  /*24a0*/  IMAD R22, R89, R156, RZ ;  /* 0x0000009c59167224 */ /* 0x000fce00078e02ff */
.L_x_43:
[----:B------:R-:W-:Y:S05]  /*24b0*/  BSYNC B1 ;  /* 0x0000000000017941 */ /* 0x000fea0003800000 */
.L_x_42:
[----:B------:R-:W-:Y:S01]  /*24c0*/  @!P4 IMAD R91, R91, R155, R22 ;  /* 0x0000009b5b5bc224 */ /* 0x000fe200078e0216 */
[----:B------:R-:W-:Y:S04]  /*24d0*/  BSSY B1, `(.L_x_44) ;  /* 0x0000006000017945 */ /* 0x000fe80003800000 */
[----:B------:R4:W-:Y:S01]  /*24e0*/  @!P4 STG.E.U8 desc[UR36][R8.64+0x1], R91 ;  /* 0x0000015b0800c986 */ /* 0x0009e2000c101124 */
[----:B------:R-:W-:Y:S05]  /*24f0*/  @P3 BRA `(.L_x_45) ;  /* 0x00000000000c3947 */ /* 0x000fea0003800000 */
[----:B--2---:R-:W3:Y:S02]  /*2500*/  LDG.E.U8 R157, desc[UR36][R162.64+0x8] ;  /* 0x00000824a29d7981 */ /* 0x004ee4000c1e1100 */
[----:B---3--:R-:W-:-:S05]  /*2510*/  PRMT R89, R157, 0x8880, RZ ;  /* 0x000088809d597816 */ /* 0x008fca00000000ff */
[----:B------:R-:W-:-:S07]  /*2520*/  IMAD R22, R89, R156, RZ ;  /* 0x0000009c59167224 */ /* 0x000fce00078e02ff */
.L_x_45:
[----:B------:R-:W-:Y:S05]  /*2530*/  BSYNC B1 ;  /* 0x0000000000017941 */ /* 0x000fea0003800000 */
.L_x_44:
[----:B---3--:R-:W-:Y:S01]  /*2540*/  @!P3 IMAD R89, R92, R155, R22 ;  /* 0x0000009b5c59b224 */ /* 0x008fe200078e0216 */
[----:B------:R-:W-:Y:S04]  /*2550*/  BSSY B1, `(.L_x_46) ;  /* 0x0000006000017945 */ /* 0x000fe80003800000 */
[----:B------:R3:W-:Y:S01]  /*2560*/  @!P3 STG.E.U8 desc[UR36][R160.64+0x8], R89 ;  /* 0x00000859a000b986 */ /* 0x0007e2000c101124 */
[----:B------:R-:W-:Y:S05]  /*2570*/  @P5 BRA `(.L_x_47) ;  /* 0x00000000000c5947 */ /* 0x000fea0003800000 */
[----:B--2---:R-:W3:Y:S02]  /*2580*/  LDG.E.U8 R157, desc[UR36][R162.64+0x9] ;  /* 0x00000924a29d7981 */ /* 0x004ee4000c1e1100 */
[----:B---3--:R-:W-:-:S05]  /*2590*/  PRMT R89, R157, 0x8880, RZ ;  /* 0x000088809d597816 */ /* 0x008fca00000000ff */
[----:B------:R-:W-:-:S07]  /*25a0*/  IMAD R22, R89, R156, RZ ;  /* 0x0000009c59167224 */ /* 0x000fce00078e02ff */
.L_x_47:
[----:B------:R-:W-:Y:S05]  /*25b0*/  BSYNC B1 ;  /* 0x0000000000017941 */ /* 0x000fea0003800000 */
.L_x_46:
[----:B------:R-:W-:Y:S01]  /*25c0*/  @!P5 IMAD R93, R93, R155, R22 ;  /* 0x0000009b5d5dd224 */ /* 0x000fe200078e0216 */
[----:B------:R-:W-:Y:S04]  /*25d0*/  BSSY B1, `(.L_x_48) ;  /* 0x0000006000017945 */ /* 0x000fe80003800000 */
[----:B------:R0:W-:Y:S01]  /*25e0*/  @!P5 STG.E.U8 desc[UR36][R160.64+0x9], R93 ;  /* 0x0000095da000d986 */ /* 0x0001e2000c101124 */
[----:B------:R-:W-:Y:S05]  /*25f0*/  @P2 BRA `(.L_x_49) ;  /* 0x00000000000c2947 */ /* 0x000fea0003800000 */
[----:B--2---:R-:W3:Y:S02]  /*2600*/  LDG.E.U8 R157, desc[UR36][R166.64+0x8] ;  /* 0x00000824a69d7981 */ /* 0x004ee4000c1e1100 */
[----:B---3--:R-:W-:-:S05]  /*2610*/  PRMT R89, R157, 0x8880, RZ ;  /* 0x000088809d597816 */ /* 0x008fca00000000ff */
[----:B------:R-:W-:-:S07]  /*2620*/  IMAD R22, R89, R156, RZ ;  /* 0x0000009c59167224 */ /* 0x000fce00078e02ff */
.L_x_49:
[----:B------:R-:W-:Y:S05]  /*2630*/  BSYNC B1 ;  /* 0x0000000000017941 */ /* 0x000fea0003800000 */
.L_x_48:
        /* <DEDUP_REMOVED lines=11> */
.L_x_51:
[----:B------:R-:W-:Y:S05]  /*26f0*/  BSYNC B1 ;  /* 0x0000000000017941 */ /* 0x000fea0003800000 */
.L_x_50:
[----:B------:R-:W-:Y:S01]  /*2700*/  @!P4 IMAD R95, R95, R155, R22 ;  /* 0x0000009b5f5fc224 */ /* 0x000fe200078e0216 */
[----:B------:R-:W-:Y:S04]  /*2710*/  BSSY B1, `(.L_x_52) ;  /* 0x0000006000017945 */ /* 0x000fe80003800000 */
[----:B------:R0:W-:Y:S01]  /*2720*/  @!P4 STG.E.U8 desc[UR36][R8.64+0x9], R95 ;  /* 0x0000095f0800c986 */ /* 0x0001e2000c101124 */
[----:B------:R-:W-:Y:S05]  /*2730*/  @P3 BRA `(.L_x_53) ;  /* 0x00000000000c3947 */ /* 0x000fea0003800000 */
[----:B--2---:R-:W3:Y:S02]  /*2740*/  LDG.E.U8 R157, desc[UR36][R162.64+0x10] ;  /* 0x00001024a29d7981 */ /* 0x004ee4000c1e1100 */
[----:B---3--:R-:W-:-:S05]  /*2750*/  PRMT R89, R157, 0x8880, RZ ;  /* 0x000088809d597816 */ /* 0x008fca00000000ff */
[----:B------:R-:W-:-:S07]  /*2760*/  IMAD R22, R89, R156, RZ ;  /* 0x0000009c59167224 */ /* 0x000fce00078e02ff */
.L_x_53:
[----:B------:R-:W-:Y:S05]  /*2770*/  BSYNC B1 ;  /* 0x0000000000017941 */ /* 0x000fea0003800000 */
.L_x_52:
[----:B---3--:R-:W-:Y:S01]  /*2780*/  @!P3 IMAD R89, R96, R155, R22 ;  /* 0x0000009b6059b224 */ /* 0x008fe200078e0216 */
[----:B------:R-:W-:Y:S04]  /*2790*/  BSSY B1, `(.L_x_54) ;  /* 0x0000006000017945 */ /* 0x000fe80003800000 */
[----:B------:R3:W-:Y:S01]  /*27a0*/  @!P3 STG.E.U8 desc[UR36][R160.64+0x10], R89 ;  /* 0x00001059a000b986 */ /* 0x0007e2000c101124 */
[----:B------:R-:W-:Y:S05]  /*27b0*/  @P5 BRA `(.L_x_55) ;  /* 0x00000000000c5947 */ /* 0x000fea0003800000 */
[----:B--2---:R-:W3:Y:S02]  /*27c0*/  LDG.E.U8 R157, desc[UR36][R162.64+0x11] ;  /* 0x00001124a29d7981 */ /* 0x004ee4000c1e1100 */
[----:B---3--:R-:W-:-:S05]  /*27d0*/  PRMT R89, R157, 0x8880, RZ ;  /* 0x000088809d597816 */ /* 0x008fca00000000ff */
[----:B------:R-:W-:-:S07]  /*27e0*/  IMAD R22, R89, R156, RZ ;  /* 0x0000009c59167224 */ /* 0x000fce00078e02ff */
.L_x_55:
[----:B------:R-:W-:Y:S05]  /*27f0*/  BSYNC B1 ;  /* 0x0000000000017941 */ /* 0x000fea0003800000 */
.L_x_54:
[----:B------:R-:W-:Y:S01]  /*2800*/  @!P5 IMAD R97, R97, R155, R22 ;  /* 0x0000009b6161d224 */ /* 0x000fe200078e0216 */
[----:B------:R-:W-:Y:S04]  /*2810*/  BSSY B1, `(.L_x_56) ;  /* 0x0000006000017945 */ /* 0x000fe80003800000 */
[----:B------:R0:W-:Y:S01]  /*2820*/  @!P5 STG.E.U8 desc[UR36][R160.64+0x11], R97 ;  /* 0x00001161a000d986 */ /* 0x0001e2000c101124 */
[----:B------:R-:W-:Y:S05]  /*2830*/  @P2 BRA `(.L_x_57) ;  /* 0x00000000000c2947 */ /* 0x000fea0003800000 */
[----:B--2---:R-:W3:Y:S02]  /*2840*/  LDG.E.U8 R157, desc[UR36][R166.64+0x10] ;  /* 0x00001024a69d7981 */ /* 0x004ee4000c1e1100 */
[----:B---3--:R-:W-:-:S05]  /*2850*/  PRMT R89, R157, 0x8880, RZ ;  /* 0x000088809d597816 */ /* 0x008fca00000000ff */
[----:B------:R-:W-:-:S07]  /*2860*/  IMAD R22, R89, R156, RZ ;  /* 0x0000009c59167224 */ /* 0x000fce00078e02ff */
.L_x_57:
[----:B------:R-:W-:Y:S05]  /*2870*/  BSYNC B1 ;  /* 0x0000000000017941 */ /* 0x000fea0003800000 */
.L_x_56:
        /* <DEDUP_REMOVED lines=11> */
.L_x_59:
[----:B------:R-:W-:Y:S05]  /*2930*/  BSYNC B1 ;  /* 0x0000000000017941 */ /* 0x000fea0003800000 */
.L_x_58:
[----:B------:R-:W-:Y:S01]  /*2940*/  @!P4 IMAD R99, R99, R155, R22 ;  /* 0x0000009b6363c224 */ /* 0x000fe200078e0216 */
[----:B------:R-:W-:Y:S04]  /*2950*/  BSSY B1, `(.L_x_60) ;  /* 0x0000006000017945 */ /* 0x000fe80003800000 */
[----:B------:R0:W-:Y:S01]  /*2960*/  @!P4 STG.E.U8 desc[UR36][R8.64+0x11], R99 ;  /* 0x000011630800c986 */ /* 0x0001e2000c101124 */
[----:B------:R-:W-:Y:S05]  /*2970*/  @P3 BRA `(.L_x_61) ;  /* 0x00000000000c3947 */ /* 0x000fea0003800000 */
[----:B--2---:R-:W3:Y:S02]  /*2980*/  LDG.E.U8 R157, desc[UR36][R162.64+0x18] ;  /* 0x00001824a29d7981 */ /* 0x004ee4000c1e1100 */
[----:B---3--:R-:W-:-:S05]  /*2990*/  PRMT R89, R157, 0x8880, RZ ;  /* 0x000088809d597816 */ /* 0x008fca00000000ff */
[----:B------:R-:W-:-:S07]  /*29a0*/  IMAD R22, R89, R156, RZ ;  /* 0x0000009c59167224 */ /* 0x000fce00078e02ff */
.L_x_61:
[----:B------:R-:W-:Y:S05]  /*29b0*/  BSYNC B1 ;  /* 0x0000000000017941 */ /* 0x000fea0003800000 */
.L_x_60:
[----:B---3--:R-:W-:Y:S01]  /*29c0*/  @!P3 IMAD R89, R100, R155, R22 ;  /* 0x0000009b6459b224 */ /* 0x008fe200078e0216 */
[----:B------:R-:W-:Y:S04]  /*29d0*/  BSSY B1, `(.L_x_62) ;  /* 0x0000006000017945 */ /* 0x000fe80003800000 */
[----:B------:R3:W-:Y:S01]  /*29e0*/  @!P3 STG.E.U8 desc[UR36][R160.64+0x18], R89 ;  /* 0x00001859a000b986 */ /* 0x0007e2000c101124 */
[----:B------:R-:W-:Y:S05]  /*29f0*/  @P5 BRA `(.L_x_63) ;  /* 0x00000000000c5947 */ /* 0x000fea0003800000 */
[----:B--2---:R-:W3:Y:S02]  /*2a00*/  LDG.E.U8 R157, desc[UR36][R162.64+0x19] ;  /* 0x00001924a29d7981 */ /* 0x004ee4000c1e1100 */
[----:B---3--:R-:W-:-:S05]  /*2a10*/  PRMT R89, R157, 0x8880, RZ ;  /* 0x000088809d597816 */ /* 0x008fca00000000ff */
[----:B------:R-:W-:-:S07]  /*2a20*/  IMAD R22, R89, R156, RZ ;  /* 0x0000009c59167224 */ /* 0x000fce00078e02ff */
.L_x_63:
[----:B------:R-:W-:Y:S05]  /*2a30*/  BSYNC B1 ;  /* 0x0000000000017941 */ /* 0x000fea0003800000 */
.L_x_62:
[----:B------:R-:W-:Y:S01]  /*2a40*/  @!P5 IMAD R101, R101, R155, R22 ;  /* 0x0000009b6565d224 */ /* 0x000fe200078e0216 */
[----:B------:R-:W-:Y:S04]  /*2a50*/  BSSY B1, `(.L_x_64) ;  /* 0x0000006000017945 */ /* 0x000fe80003800000 */
[----:B------:R0:W-:Y:S01]  /*2a60*/  @!P5 STG.E.U8 desc[UR36][R160.64+0x19], R101 ;  /* 0x00001965a000d986 */ /* 0x0001e2000c101124 */
[----:B------:R-:W-:Y:S05]  /*2a70*/  @P2 BRA `(.L_x_65) ;  /* 0x00000000000c2947 */ /* 0x000fea0003800000 */
[----:B--2---:R-:W3:Y:S02]  /*2a80*/  LDG.E.U8 R157, desc[UR36][R166.64+0x18] ;  /* 0x00001824a69d7981 */ /* 0x004ee4000c1e1100 */
[----:B---3--:R-:W-:-:S05]  /*2a90*/  PRMT R89, R157, 0x8880, RZ ;  /* 0x000088809d597816 */ /* 0x008fca00000000ff */
[----:B------:R-:W-:-:S07]  /*2aa0*/  IMAD R22, R89, R156, RZ ;  /* 0x0000009c59167224 */ /* 0x000fce00078e02ff */
.L_x_65:
[----:B------:R-:W-:Y:S05]  /*2ab0*/  BSYNC B1 ;  /* 0x0000000000017941 */ /* 0x000fea0003800000 */
.L_x_64:
        /* <DEDUP_REMOVED lines=11> */
.L_x_67:
[----:B------:R-:W-:Y:S05]  /*2b70*/  BSYNC B1 ;  /* 0x0000000000017941 */ /* 0x000fea0003800000 */
.L_x_66:
[----:B------:R-:W-:Y:S01]  /*2b80*/  @!P4 IMAD R103, R103, R155, R22 ;  /* 0x0000009b6767c224 */ /* 0x000fe200078e0216 */
[----:B------:R-:W-:Y:S04]  /*2b90*/  BSSY B1, `(.L_x_68) ;  /* 0x0000006000017945 */ /* 0x000fe80003800000 */
[----:B------:R0:W-:Y:S01]  /*2ba0*/  @!P4 STG.E.U8 desc[UR36][R8.64+0x19], R103 ;  /* 0x000019670800c986 */ /* 0x0001e2000c101124 */
[----:B------:R-:W-:Y:S05]  /*2bb0*/  @P3 BRA `(.L_x_69) ;  /* 0x00000000000c3947 */ /* 0x000fea0003800000 */
[----:B--2---:R-:W3:Y:S02]  /*2bc0*/  LDG.E.U8 R157, desc[UR36][R162.64+0x20] ;  /* 0x00002024a29d7981 */ /* 0x004ee4000c1e1100 */
[----:B---3--:R-:W-:-:S05]  /*2bd0*/  PRMT R89, R157, 0x8880, RZ ;  /* 0x000088809d597816 */ /* 0x008fca00000000ff */
[----:B------:R-:W-:-:S07]  /*2be0*/  IMAD R22, R89, R156, RZ ;  /* 0x0000009c59167224 */ /* 0x000fce00078e02ff */
.L_x_69:
[----:B------:R-:W-:Y:S05]  /*2bf0*/  BSYNC B1 ;  /* 0x0000000000017941 */ /* 0x000fea0003800000 */
.L_x_68:
[----:B---3--:R-:W-:Y:S01]  /*2c00*/  @!P3 IMAD R89, R104, R155, R22 ;  /* 0x0000009b6859b224 */ /* 0x008fe200078e0216 */
[----:B------:R-:W-:Y:S04]  /*2c10*/  BSSY B1, `(.L_x_70) ;  /* 0x0000006000017945 */ /* 0x000fe80003800000 */
[----:B------:R3:W-:Y:S01]  /*2c20*/  @!P3 STG.E.U8 desc[UR36][R160.64+0x20], R89 ;  /* 0x00002059a000b986 */ /* 0x0007e2000c101124 */
[----:B------:R-:W-:Y:S05]  /*2c30*/  @P5 BRA `(.L_x_71) ;  /* 0x00000000000c5947 */ /* 0x000fea0003800000 */
[----:B--2---:R-:W3:Y:S02]  /*2c40*/  LDG.E.U8 R157, desc[UR36][R162.64+0x21] ;  /* 0x00002124a29d7981 */ /* 0x004ee4000c1e1100 */
[----:B---3--:R-:W-:-:S05]  /*2c50*/  PRMT R89, R157, 0x8880, RZ ;  /* 0x000088809d597816 */ /* 0x008fca00000000ff */
[----:B------:R-:W-:-:S07]  /*2c60*/  IMAD R22, R89, R156, RZ ;  /* 0x0000009c59167224 */ /* 0x000fce00078e02ff */
.L_x_71:
[----:B------:R-:W-:Y:S05]  /*2c70*/  BSYNC B1 ;  /* 0x0000000000017941 */ /* 0x000fea0003800000 */
.L_x_70:
[----:B------:R-:W-:Y:S01]  /*2c80*/  @!P5 IMAD R105, R105, R155, R22 ;  /* 0x0000009b6969d224 */ /* 0x000fe200078e0216 */
[----:B------:R-:W-:Y:S04]  /*2c90*/  BSSY B1, `(.L_x_72) ;  /* 0x0000006000017945 */ /* 0x000fe80003800000 */
[----:B------:R0:W-:Y:S01]  /*2ca0*/  @!P5 STG.E.U8 desc[UR36][R160.64+0x21], R105 ;  /* 0x00002169a000d986 */ /* 0x0001e2000c101124 */
[----:B------:R-:W-:Y:S05]  /*2cb0*/  @P2 BRA `(.L_x_73) ;  /* 0x00000000000c2947 */ /* 0x000fea0003800000 */
[----:B--2---:R-:W3:Y:S02]  /*2cc0*/  LDG.E.U8 R157, desc[UR36][R166.64+0x20] ;  /* 0x00002024a69d7981 */ /* 0x004ee4000c1e1100 */
[----:B---3--:R-:W-:-:S05]  /*2cd0*/  PRMT R89, R157, 0x8880, RZ ;  /* 0x000088809d597816 */ /* 0x008fca00000000ff */
[----:B------:R-:W-:-:S07]  /*2ce0*/  IMAD R22, R89, R156, RZ ;  /* 0x0000009c59167224 */ /* 0x000fce00078e02ff */
.L_x_73:
[----:B------:R-:W-:Y:S05]  /*2cf0*/  BSYNC B1 ;  /* 0x0000000000017941 */ /* 0x000fea0003800000 */
.L_x_72:
        /* <DEDUP_REMOVED lines=11> */
.L_x_75:
[----:B------:R-:W-:Y:S05]  /*2db0*/  BSYNC B1 ;  /* 0x0000000000017941 */ /* 0x000fea0003800000 */
.L_x_74:
[----:B------:R-:W-:Y:S01]  /*2dc0*/  @!P4 IMAD R107, R107, R155, R22 ;  /* 0x0000009b6b6bc224 */ /* 0x000fe200078e0216 */
[----:B------:R-:W-:Y:S04]  /*2dd0*/  BSSY B1, `(.L_x_76) ;  /* 0x0000006000017945 */ /* 0x000fe80003800000 */
[----:B------:R0:W-:Y:S01]  /*2de0*/  @!P4 STG.E.U8 desc[UR36][R8.64+0x21], R107 ;  /* 0x0000216b0800c986 */ /* 0x0001e2000c101124 */
[----:B------:R-:W-:Y:S05]  /*2df0*/  @P3 BRA `(.L_x_77) ;  /* 0x00000000000c3947 */ /* 0x000fea0003800000 */
[----:B--2---:R-:W3:Y:S02]  /*2e00*/  LDG.E.U8 R157, desc[UR36][R162.64+0x28] ;  /* 0x00002824a29d7981 */ /* 0x004ee4000c1e1100 */
[----:B---3--:R-:W-:-:S05]  /*2e10*/  PRMT R89, R157, 0x8880, RZ ;  /* 0x000088809d597816 */ /* 0x008fca00000000ff */
[----:B------:R-:W-:-:S07]  /*2e20*/  IMAD R22, R89, R156, RZ ;  /* 0x0000009c59167224 */ /* 0x000fce00078e02ff */
.L_x_77:
[----:B------:R-:W-:Y:S05]  /*2e30*/  BSYNC B1 ;  /* 0x0000000000017941 */ /* 0x000fea0003800000 */
.L_x_76:
[----:B---3--:R-:W-:Y:S01]  /*2e40*/  @!P3 IMAD R89, R108, R155, R22 ;  /* 0x0000009b6c59b224 */ /* 0x008fe200078e0216 */
[----:B------:R-:W-:Y:S04]  /*2e50*/  BSSY B1, `(.L_x_78) ;  /* 0x0000006000017945 */ /* 0x000fe80003800000 */
[----:B------:R3:W-:Y:S01]  /*2e60*/  @!P3 STG.E.U8 desc[UR36][R160.64+0x28], R89 ;  /* 0x00002859a000b986 */ /* 0x0007e2000c101124 */
[----:B------:R-:W-:Y:S05]  /*2e70*/  @P5 BRA `(.L_x_79) ;  /* 0x00000000000c5947 */ /* 0x000fea0003800000 */
[----:B--2---:R-:W3:Y:S02]  /*2e80*/  LDG.E.U8 R157, desc[UR36][R162.64+0x29] ;  /* 0x00002924a29d7981 */ /* 0x004ee4000c1e1100 */
[----:B---3--:R-:W-:-:S05]  /*2e90*/  PRMT R89, R157, 0x8880, RZ ;  /* 0x000088809d597816 */ /* 0x008fca00000000ff */
[----:B------:R-:W-:-:S07]  /*2ea0*/  IMAD R22, R89, R156, RZ ;  /* 0x0000009c59167224 */ /* 0x000fce00078e02ff */
.L_x_79:
[----:B------:R-:W-:Y:S05]  /*2eb0*/  BSYNC B1 ;  /* 0x0000000000017941 */ /* 0x000fea0003800000 */
.L_x_78:
[----:B------:R-:W-:Y:S01]  /*2ec0*/  @!P5 IMAD R109, R109, R155, R22 ;  /* 0x0000009b6d6dd224 */ /* 0x000fe200078e0216 */
[----:B------:R-:W-:Y:S04]  /*2ed0*/  BSSY B1, `(.L_x_80) ;  /* 0x0000006000017945 */ /* 0x000fe80003800000 */
[----:B------:R0:W-:Y:S01]  /*2ee0*/  @!P5 STG.E.U8 desc[UR36][R160.64+0x29], R109 ;  /* 0x0000296da000d986 */ /* 0x0001e2000c101124 */
[----:B------:R-:W-:Y:S05]  /*2ef0*/  @P2 BRA `(.L_x_81) ;  /* 0x00000000000c2947 */ /* 0x000fea0003800000 */
[----:B--2---:R-:W3:Y:S02]  /*2f00*/  LDG.E.U8 R157, desc[UR36][R166.64+0x28] ;  /* 0x00002824a69d7981 */ /* 0x004ee4000c1e1100 */
[----:B---3--:R-:W-:-:S05]  /*2f10*/  PRMT R89, R157, 0x8880, RZ ;  /* 0x000088809d597816 */ /* 0x008fca00000000ff */
[----:B------:R-:W-:-:S07]  /*2f20*/  IMAD R22, R89, R156, RZ ;  /* 0x0000009c59167224 */ /* 0x000fce00078e02ff */
.L_x_81:
[----:B------:R-:W-:Y:S05]  /*2f30*/  BSYNC B1 ;  /* 0x0000000000017941 */ /* 0x000fea0003800000 */
.L_x_80:
        /* <DEDUP_REMOVED lines=11> */
.L_x_83:
[----:B------:R-:W-:Y:S05]  /*2ff0*/  BSYNC B1 ;  /* 0x0000000000017941 */ /* 0x000fea0003800000 */
.L_x_82:
[----:B------:R-:W-:Y:S01]  /*3000*/  @!P4 IMAD R111, R111, R155, R22 ;  /* 0x0000009b6f6fc224 */ /* 0x000fe200078e0216 */
[----:B------:R-:W-:Y:S04]  /*3010*/  BSSY B1, `(.L_x_84) ;  /* 0x0000006000017945 */ /* 0x000fe80003800000 */
[----:B------:R0:W-:Y:S01]  /*3020*/  @!P4 STG.E.U8 desc[UR36][R8.64+0x29], R111 ;  /* 0x0000296f0800c986 */ /* 0x0001e2000c101124 */
[----:B------:R-:W-:Y:S05]  /*3030*/  @P3 BRA `(.L_x_85) ;  /* 0x00000000000c3947 */ /* 0x000fea0003800000 */
[----:B--2---:R-:W3:Y:S02]  /*3040*/  LDG.E.U8 R157, desc[UR36][R162.64+0x30] ;  /* 0x00003024a29d7981 */ /* 0x004ee4000c1e1100 */
[----:B---3--:R-:W-:-:S05]  /*3050*/  PRMT R89, R157, 0x8880, RZ ;  /* 0x000088809d597816 */ /* 0x008fca00000000ff */
[----:B------:R-:W-:-:S07]  /*3060*/  IMAD R22, R89, R156, RZ ;  /* 0x0000009c59167224 */ /* 0x000fce00078e02ff */
.L_x_85:
[----:B------:R-:W-:Y:S05]  /*3070*/  BSYNC B1 ;  /* 0x0000000000017941 */ /* 0x000fea0003800000 */
.L_x_84:
[----:B---3--:R-:W-:Y:S01]  /*3080*/  @!P3 IMAD R89, R112, R155, R22 ;  /* 0x0000009b7059b224 */ /* 0x008fe200078e0216 */
[----:B------:R-:W-:Y:S04]  /*3090*/  BSSY B1, `(.L_x_86) ;  /* 0x0000006000017945 */ /* 0x000fe80003800000 */
[----:B------:R3:W-:Y:S01]  /*30a0*/  @!P3 STG.E.U8 desc[UR36][R160.64+0x30], R89 ;  /* 0x00003059a000b986 */ /* 0x0007e2000c101124 */
[----:B------:R-:W-:Y:S05]  /*30b0*/  @P5 BRA `(.L_x_87) ;  /* 0x00000000000c5947 */ /* 0x000fea0003800000 */
[----:B--2---:R-:W3:Y:S02]  /*30c0*/  LDG.E.U8 R157, desc[UR36][R162.64+0x31] ;  /* 0x00003124a29d7981 */ /* 0x004ee4000c1e1100 */
[----:B---3--:R-:W-:-:S05]  /*30d0*/  PRMT R89, R157, 0x8880, RZ ;  /* 0x000088809d597816 */ /* 0x008fca00000000ff */
[----:B------:R-:W-:-:S07]  /*30e0*/  IMAD R22, R89, R156, RZ ;  /* 0x0000009c59167224 */ /* 0x000fce00078e02ff */
.L_x_87:
[----:B------:R-:W-:Y:S05]  /*30f0*/  BSYNC B1 ;  /* 0x0000000000017941 */ /* 0x000fea0003800000 */
.L_x_86:
[----:B------:R-:W-:Y:S01]  /*3100*/  @!P5 IMAD R113, R113, R155, R22 ;  /* 0x0000009b7171d224 */ /* 0x000fe200078e0216 */
[----:B------:R-:W-:Y:S04]  /*3110*/  BSSY B1, `(.L_x_88) ;  /* 0x0000006000017945 */ /* 0x000fe80003800000 */
[----:B------:R0:W-:Y:S01]  /*3120*/  @!P5 STG.E.U8 desc[UR36][R160.64+0x31], R113 ;  /* 0x00003171a000d986 */ /* 0x0001e2000c101124 */
[----:B------:R-:W-:Y:S05]  /*3130*/  @P2 BRA `(.L_x_89) ;  /* 0x00000000000c2947 */ /* 0x000fea0003800000 */
[----:B--2---:R-:W3:Y:S02]  /*3140*/  LDG.E.U8 R157, desc[UR36][R166.64+0x30] ;  /* 0x00003024a69d7981 */ /* 0x004ee4000c1e1100 */
[----:B---3--:R-:W-:-:S05]  /*3150*/  PRMT R89, R157, 0x8880, RZ ;  /* 0x000088809d597816 */ /* 0x008fca00000000ff */
[----:B------:R-:W-:-:S07]  /*3160*/  IMAD R22, R89, R156, RZ ;  /* 0x0000009c59167224 */ /* 0x000fce00078e02ff */
.L_x_89:
[----:B------:R-:W-:Y:S05]  /*3170*/  BSYNC B1 ;  /* 0x0000000000017941 */ /* 0x000fea0003800000 */
.L_x_88:
        /* <DEDUP_REMOVED lines=11> */
.L_x_91:
[----:B------:R-:W-:Y:S05]  /*3230*/  BSYNC B1 ;  /* 0x0000000000017941 */ /* 0x000fea0003800000 */
.L_x_90:
[----:B------:R-:W-:Y:S01]  /*3240*/  @!P4 IMAD R115, R115, R155, R22 ;  /* 0x0000009b7373c224 */ /* 0x000fe200078e0216 */
[----:B------:R-:W-:Y:S04]  /*3250*/  BSSY B1, `(.L_x_92) ;  /* 0x0000006000017945 */ /* 0x000fe80003800000 */
[----:B------:R0:W-:Y:S01]  /*3260*/  @!P4 STG.E.U8 desc[UR36][R8.64+0x31], R115 ;  /* 0x000031730800c986 */ /* 0x0001e2000c101124 */
[----:B------:R-:W-:Y:S05]  /*3270*/  @P3 BRA `(.L_x_93) ;  /* 0x00000000000c3947 */ /* 0x000fea0003800000 */
[----:B--2---:R-:W3:Y:S02]  /*3280*/  LDG.E.U8 R157, desc[UR36][R162.64+0x38] ;  /* 0x00003824a29d7981 */ /* 0x004ee4000c1e1100 */
[----:B---3--:R-:W-:-:S05]  /*3290*/  PRMT R89, R157, 0x8880, RZ ;  /* 0x000088809d597816 */ /* 0x008fca00000000ff */
[----:B------:R-:W-:-:S07]  /*32a0*/  IMAD R22, R89, R156, RZ ;  /* 0x0000009c59167224 */ /* 0x000fce00078e02ff */
.L_x_93:
[----:B------:R-:W-:Y:S05]  /*32b0*/  BSYNC B1 ;  /* 0x0000000000017941 */ /* 0x000fea0003800000 */
.L_x_92:
[----:B---3--:R-:W-:Y:S01]  /*32c0*/  @!P3 IMAD R89, R116, R155, R22 ;  /* 0x0000009b7459b224 */ /* 0x008fe200078e0216 */
[----:B------:R-:W-:Y:S04]  /*32d0*/  BSSY B1, `(.L_x_94) ;  /* 0x0000006000017945 */ /* 0x000fe80003800000 */
[----:B------:R3:W-:Y:S01]  /*32e0*/  @!P3 STG.E.U8 desc[UR36][R160.64+0x38], R89 ;  /* 0x00003859a000b986 */ /* 0x0007e2000c101124 */
[----:B------:R-:W-:Y:S05]  /*32f0*/  @P5 BRA `(.L_x_95) ;  /* 0x00000000000c5947 */ /* 0x000fea0003800000 */
[----:B--2---:R-:W3:Y:S02]  /*3300*/  LDG.E.U8 R157, desc[UR36][R162.64+0x39] ;  /* 0x00003924a29d7981 */ /* 0x004ee4000c1e1100 */
[----:B---3--:R-:W-:-:S05]  /*3310*/  PRMT R89, R157, 0x8880, RZ ;  /* 0x000088809d597816 */ /* 0x008fca00000000ff */
[----:B------:R-:W-:-:S07]  /*3320*/  IMAD R22, R89, R156, RZ ;  /* 0x0000009c59167224 */ /* 0x000fce00078e02ff */
.L_x_95:
[----:B------:R-:W-:Y:S05]  /*3330*/  BSYNC B1 ;  /* 0x0000000000017941 */ /* 0x000fea0003800000 */
.L_x_94:
[----:B------:R-:W-:Y:S01]  /*3340*/  @!P5 IMAD R117, R117, R155, R22 ;  /* 0x0000009b7575d224 */ /* 0x000fe200078e0216 */
[----:B------:R-:W-:Y:S04]  /*3350*/  BSSY B1, `(.L_x_96) ;  /* 0x0000006000017945 */ /* 0x000fe80003800000 */
[----:B------:R0:W-:Y:S01]  /*3360*/  @!P5 STG.E.U8 desc[UR36][R160.64+0x39], R117 ;  /* 0x00003975a000d986 */ /* 0x0001e2000c101124 */
[----:B------:R-:W-:Y:S05]  /*3370*/  @P2 BRA `(.L_x_97) ;  /* 0x00000000000c2947 */ /* 0x000fea0003800000 */
[----:B--2---:R-:W3:Y:S02]  /*3380*/  LDG.E.U8 R157, desc[UR36][R166.64+0x38] ;  /* 0x00003824a69d7981 */ /* 0x004ee4000c1e1100 */
[----:B---3--:R-:W-:-:S05]  /*3390*/  PRMT R89, R157, 0x8880, RZ ;  /* 0x000088809d597816 */ /* 0x008fca00000000ff */
[----:B------:R-:W-:-:S07]  /*33a0*/  IMAD R22, R89, R156, RZ ;  /* 0x0000009c59167224 */ /* 0x000fce00078e02ff */
.L_x_97:
[----:B------:R-:W-:Y:S05]  /*33b0*/  BSYNC B1 ;  /* 0x0000000000017941 */ /* 0x000fea0003800000 */
.L_x_96:
        /* <DEDUP_REMOVED lines=11> */
.L_x_99:
[----:B------:R-:W-:Y:S05]  /*3470*/  BSYNC B1 ;  /* 0x0000000000017941 */ /* 0x000fea0003800000 */
.L_x_98:
[----:B------:R-:W-:Y:S01]  /*3480*/  @!P4 IMAD R119, R119, R155, R22 ;  /* 0x0000009b7777c224 */ /* 0x000fe200078e0216 */
[----:B------:R-:W-:Y:S04]  /*3490*/  BSSY B1, `(.L_x_100) ;  /* 0x0000006000017945 */ /* 0x000fe80003800000 */
[----:B------:R0:W-:Y:S01]  /*34a0*/  @!P4 STG.E.U8 desc[UR36][R8.64+0x39], R119 ;  /* 0x000039770800c986 */ /* 0x0001e2000c101124 */
[----:B------:R-:W-:Y:S05]  /*34b0*/  @P3 BRA `(.L_x_101) ;  /* 0x00000000000c3947 */ /* 0x000fea0003800000 */
[----:B--2---:R-:W3:Y:S02]  /*34c0*/  LDG.E.U8 R157, desc[UR36][R162.64+0x40] ;  /* 0x00004024a29d7981 */ /* 0x004ee4000c1e1100 */
[----:B---3--:R-:W-:-:S05]  /*34d0*/  PRMT R89, R157, 0x8880, RZ ;  /* 0x000088809d597816 */ /* 0x008fca00000000ff */
[----:B------:R-:W-:-:S07]  /*34e0*/  IMAD R22, R89, R156, RZ ;  /* 0x0000009c59167224 */ /* 0x000fce00078e02ff */
.L_x_101:
[----:B------:R-:W-:Y:S05]  /*34f0*/  BSYNC B1 ;  /* 0x0000000000017941 */ /* 0x000fea0003800000 */
.L_x_100:
[----:B---3--:R-:W-:Y:S01]  /*3500*/  @!P3 IMAD R89, R120, R155, R22 ;  /* 0x0000009b7859b224 */ /* 0x008fe200078e0216 */
[----:B------:R-:W-:Y:S04]  /*3510*/  BSSY B1, `(.L_x_102) ;  /* 0x0000006000017945 */ /* 0x000fe80003800000 */
[----:B------:R3:W-:Y:S01]  /*3520*/  @!P3 STG.E.U8 desc[UR36][R160.64+0x40], R89 ;  /* 0x00004059a000b986 */ /* 0x0007e2000c101124 */
[----:B------:R-:W-:Y:S05]  /*3530*/  @P5 BRA `(.L_x_103) ;  /* 0x00000000000c5947 */ /* 0x000fea0003800000 */
[----:B--2---:R-:W3:Y:S02]  /*3540*/  LDG.E.U8 R157, desc[UR36][R162.64+0x41] ;  /* 0x00004124a29d7981 */ /* 0x004ee4000c1e1100 */
[----:B---3--:R-:W-:-:S05]  /*3550*/  PRMT R89, R157, 0x8880, RZ ;  /* 0x000088809d597816 */ /* 0x008fca00000000ff */
[----:B------:R-:W-:-:S07]  /*3560*/  IMAD R22, R89, R156, RZ ;  /* 0x0000009c59167224 */ /* 0x000fce00078e02ff */
.L_x_103:
[----:B------:R-:W-:Y:S05]  /*3570*/  BSYNC B1 ;  /* 0x0000000000017941 */ /* 0x000fea0003800000 */
.L_x_102:
[----:B------:R-:W-:Y:S01]  /*3580*/  @!P5 IMAD R121, R121, R155, R22 ;  /* 0x0000009b7979d224 */ /* 0x000fe200078e0216 */
[----:B------:R-:W-:Y:S04]  /*3590*/  BSSY B1, `(.L_x_104) ;  /* 0x0000006000017945 */ /* 0x000fe80003800000 */
[----:B------:R0:W-:Y:S01]  /*35a0*/  @!P5 STG.E.U8 desc[UR36][R160.64+0x41], R121 ;  /* 0x00004179a000d986 */ /* 0x0001e2000c101124 */
[----:B------:R-:W-:Y:S05]  /*35b0*/  @P2 BRA `(.L_x_105) ;  /* 0x00000000000c2947 */ /* 0x000fea0003800000 */
[----:B--2---:R-:W3:Y:S02]  /*35c0*/  LDG.E.U8 R157, desc[UR36][R166.64+0x40] ;  /* 0x00004024a69d7981 */ /* 0x004ee4000c1e1100 */
[----:B---3--:R-:W-:-:S05]  /*35d0*/  PRMT R89, R157, 0x8880, RZ ;  /* 0x000088809d597816 */ /* 0x008fca00000000ff */
[----:B------:R-:W-:-:S07]  /*35e0*/  IMAD R22, R89, R156, RZ ;  /* 0x0000009c59167224 */ /* 0x000fce00078e02ff */
.L_x_105:
[----:B------:R-:W-:Y:S05]  /*35f0*/  BSYNC B1 ;  /* 0x0000000000017941 */ /* 0x000fea0003800000 */
.L_x_104:
        /* <DEDUP_REMOVED lines=11> */
.L_x_107:
[----:B------:R-:W-:Y:S05]  /*36b0*/  BSYNC B1 ;  /* 0x0000000000017941 */ /* 0x000fea0003800000 */
.L_x_106:
[----:B------:R-:W-:Y:S01]  /*36c0*/  @!P4 IMAD R123, R123, R155, R22 ;  /* 0x0000009b7b7bc224 */ /* 0x000fe200078e0216 */
[----:B------:R-:W-:Y:S04]  /*36d0*/  BSSY B1, `(.L_x_108) ;  /* 0x0000006000017945 */ /* 0x000fe80003800000 */
[----:B------:R0:W-:Y:S01]  /*36e0*/  @!P4 STG.E.U8 desc[UR36][R8.64+0x41], R123 ;  /* 0x0000417b0800c986 */ /* 0x0001e2000c101124 */
[----:B------:R-:W-:Y:S05]  /*36f0*/  @P3 BRA `(.L_x_109) ;  /* 0x00000000000c3947 */ /* 0x000fea0003800000 */
[----:B--2---:R-:W3:Y:S02]  /*3700*/  LDG.E.U8 R157, desc[UR36][R162.64+0x48] ;  /* 0x00004824a29d7981 */ /* 0x004ee4000c1e1100 */
[----:B---3--:R-:W-:-:S05]  /*3710*/  PRMT R89, R157, 0x8880, RZ ;  /* 0x000088809d597816 */ /* 0x008fca00000000ff */
[----:B------:R-:W-:-:S07]  /*3720*/  IMAD R22, R89, R156, RZ ;  /* 0x0000009c59167224 */ /* 0x000fce00078e02ff */
.L_x_109:
[----:B------:R-:W-:Y:S05]  /*3730*/  BSYNC B1 ;  /* 0x0000000000017941 */ /* 0x000fea0003800000 */
.L_x_108:
[----:B---3--:R-:W-:Y:S01]  /*3740*/  @!P3 IMAD R89, R124, R155, R22 ;  /* 0x0000009b7c59b224 */ /* 0x008fe200078e0216 */
[----:B------:R-:W-:Y:S04]  /*3750*/  BSSY B1, `(.L_x_110) ;  /* 0x0000006000017945 */ /* 0x000fe80003800000 */
[----:B------:R3:W-:Y:S01]  /*3760*/  @!P3 STG.E.U8 desc[UR36][R160.64+0x48], R89 ;  /* 0x00004859a000b986 */ /* 0x0007e2000c101124 */
[----:B------:R-:W-:Y:S05]  /*3770*/  @P5 BRA `(.L_x_111) ;  /* 0x00000000000c5947 */ /* 0x000fea0003800000 */
[----:B--2---:R-:W3:Y:S02]  /*3780*/  LDG.E.U8 R157, desc[UR36][R162.64+0x49] ;  /* 0x00004924a29d7981 */ /* 0x004ee4000c1e1100 */
[----:B---3--:R-:W-:-:S05]  /*3790*/  PRMT R89, R157, 0x8880, RZ ;  /* 0x000088809d597816 */ /* 0x008fca00000000ff */
[----:B------:R-:W-:-:S07]  /*37a0*/  IMAD R22, R89, R156, RZ ;  /* 0x0000009c59167224 */ /* 0x000fce00078e02ff */
.L_x_111:
[----:B------:R-:W-:Y:S05]  /*37b0*/  BSYNC B1 ;  /* 0x0000000000017941 */ /* 0x000fea0003800000 */
.L_x_110:
[----:B------:R-:W-:Y:S01]  /*37c0*/  @!P5 IMAD R125, R125, R155, R22 ;  /* 0x0000009b7d7dd224 */ /* 0x000fe200078e0216 */
[----:B------:R-:W-:Y:S04]  /*37d0*/  BSSY B1, `(.L_x_112) ;  /* 0x0000006000017945 */ /* 0x000fe80003800000 */
[----:B------:R0:W-:Y:S01]  /*37e0*/  @!P5 STG.E.U8 desc[UR36][R160.64+0x49], R125 ;  /* 0x0000497da000d986 */ /* 0x0001e2000c101124 */
[----:B------:R-:W-:Y:S05]  /*37f0*/  @P2 BRA `(.L_x_113) ;  /* 0x00000000000c2947 */ /* 0x000fea0003800000 */
[----:B--2---:R-:W3:Y:S02]  /*3800*/  LDG.E.U8 R157, desc[UR36][R166.64+0x48] ;  /* 0x00004824a69d7981 */ /* 0x004ee4000c1e1100 */
[----:B---3--:R-:W-:-:S05]  /*3810*/  PRMT R89, R157, 0x8880, RZ ;  /* 0x000088809d597816 */ /* 0x008fca00000000ff */
[----:B------:R-:W-:-:S07]  /*3820*/  IMAD R22, R89, R156, RZ ;  /* 0x0000009c59167224 */ /* 0x000fce00078e02ff */
.L_x_113:
[----:B------:R-:W-:Y:S05]  /*3830*/  BSYNC B1 ;  /* 0x0000000000017941 */ /* 0x000fea0003800000 */
.L_x_112:
        /* <DEDUP_REMOVED lines=11> */
.L_x_115:
[----:B------:R-:W-:Y:S05]  /*38f0*/  BSYNC B1 ;  /* 0x0000000000017941 */ /* 0x000fea0003800000 */
.L_x_114:
[----:B------:R-:W-:Y:S01]  /*3900*/  @!P4 IMAD R127, R127, R155, R22 ;  /* 0x0000009b7f7fc224 */ /* 0x000fe200078e0216 */
[----:B------:R-:W-:Y:S04]  /*3910*/  BSSY B1, `(.L_x_116) ;  /* 0x0000006000017945 */ /* 0x000fe80003800000 */
[----:B------:R0:W-:Y:S01]  /*3920*/  @!P4 STG.E.U8 desc[UR36][R8.64+0x49], R127 ;  /* 0x0000497f0800c986 */ /* 0x0001e2000c101124 */
[----:B------:R-:W-:Y:S05]  /*3930*/  @P3 BRA `(.L_x_117) ;  /* 0x00000000000c3947 */ /* 0x000fea0003800000 */
[----:B--2---:R-:W3:Y:S02]  /*3940*/  LDG.E.U8 R157, desc[UR36][R162.64+0x50] ;  /* 0x00005024a29d7981 */ /* 0x004ee4000c1e1100 */
[----:B---3--:R-:W-:-:S05]  /*3950*/  PRMT R89, R157, 0x8880, RZ ;  /* 0x000088809d597816 */ /* 0x008fca00000000ff */
[----:B------:R-:W-:-:S07]  /*3960*/  IMAD R22, R89, R156, RZ ;  /* 0x0000009c59167224 */ /* 0x000fce00078e02ff */
.L_x_117:
[----:B------:R-:W-:Y:S05]  /*3970*/  BSYNC B1 ;  /* 0x0000000000017941 */ /* 0x000fea0003800000 */
.L_x_116:
[----:B---3--:R-:W-:Y:S01]  /*3980*/  @!P3 IMAD R89, R128, R155, R22 ;  /* 0x0000009b8059b224 */ /* 0x008fe200078e0216 */
[----:B------:R-:W-:Y:S04]  /*3990*/  BSSY B1, `(.L_x_118) ;  /* 0x0000006000017945 */ /* 0x000fe80003800000 */
[----:B------:R3:W-:Y:S01]  /*39a0*/  @!P3 STG.E.U8 desc[UR36][R160.64+0x50], R89 ;  /* 0x00005059a000b986 */ /* 0x0007e2000c101124 */
[----:B------:R-:W-:Y:S05]  /*39b0*/  @P5 BRA `(.L_x_119) ;  /* 0x00000000000c5947 */ /* 0x000fea0003800000 */
[----:B--2---:R-:W3:Y:S02]  /*39c0*/  LDG.E.U8 R157, desc[UR36][R162.64+0x51] ;  /* 0x00005124a29d7981 */ /* 0x004ee4000c1e1100 */
[----:B---3--:R-:W-:-:S05]  /*39d0*/  PRMT R89, R157, 0x8880, RZ ;  /* 0x000088809d597816 */ /* 0x008fca00000000ff */
[----:B------:R-:W-:-:S07]  /*39e0*/  IMAD R22, R89, R156, RZ ;  /* 0x0000009c59167224 */ /* 0x000fce00078e02ff */
.L_x_119:
[----:B------:R-:W-:Y:S05]  /*39f0*/  BSYNC B1 ;  /* 0x0000000000017941 */ /* 0x000fea0003800000 */
.L_x_118:
[----:B------:R-:W-:Y:S01]  /*3a00*/  @!P5 IMAD R129, R129, R155, R22 ;  /* 0x0000009b8181d224 */ /* 0x000fe200078e0216 */
[----:B------:R-:W-:Y:S04]  /*3a10*/  BSSY B1, `(.L_x_120) ;  /* 0x0000006000017945 */ /* 0x000fe80003800000 */
[----:B------:R0:W-:Y:S01]  /*3a20*/  @!P5 STG.E.U8 desc[UR36][R160.64+0x51], R129 ;  /* 0x00005181a000d986 */ /* 0x0001e2000c101124 */
[----:B------:R-:W-:Y:S05]  /*3a30*/  @P2 BRA `(.L_x_121) ;  /* 0x00000000000c2947 */ /* 0x000fea0003800000 */
[----:B--2---:R-:W3:Y:S02]  /*3a40*/  LDG.E.U8 R157, desc[UR36][R166.64+0x50] ;  /* 0x00005024a69d7981 */ /* 0x004ee4000c1e1100 */
[----:B---3--:R-:W-:-:S05]  /*3a50*/  PRMT R89, R157, 0x8880, RZ ;  /* 0x000088809d597816 */ /* 0x008fca00000000ff */
[----:B------:R-:W-:-:S07]  /*3a60*/  IMAD R22, R89, R156, RZ ;  /* 0x0000009c59167224 */ /* 0x000fce00078e02ff */
.L_x_121:
[----:B------:R-:W-:Y:S05]  /*3a70*/  BSYNC B1 ;  /* 0x0000000000017941 */ /* 0x000fea0003800000 */
.L_x_120:
        /* <DEDUP_REMOVED lines=11> */
.L_x_123:
[----:B------:R-:W-:Y:S05]  /*3b30*/  BSYNC B1 ;  /* 0x0000000000017941 */ /* 0x000fea0003800000 */
.L_x_122:
[----:B------:R-:W-:Y:S01]  /*3b40*/  @!P4 IMAD R131, R131, R155, R22 ;  /* 0x0000009b8383c224 */ /* 0x000fe200078e0216 */
[----:B------:R-:W-:Y:S04]  /*3b50*/  BSSY B1, `(.L_x_124) ;  /* 0x0000006000017945 */ /* 0x000fe80003800000 */
[----:B------:R0:W-:Y:S01]  /*3b60*/  @!P4 STG.E.U8 desc[UR36][R8.64+0x51], R131 ;  /* 0x000051830800c986 */ /* 0x0001e2000c101124 */
[----:B------:R-:W-:Y:S05]  /*3b70*/  @P3 BRA `(.L_x_125) ;  /* 0x00000000000c3947 */ /* 0x000fea0003800000 */
[----:B--2---:R-:W3:Y:S02]  /*3b80*/  LDG.E.U8 R157, desc[UR36][R162.64+0x58] ;  /* 0x00005824a29d7981 */ /* 0x004ee4000c1e1100 */
[----:B---3--:R-:W-:-:S05]  /*3b90*/  PRMT R89, R157, 0x8880, RZ ;  /* 0x000088809d597816 */ /* 0x008fca00000000ff */
[----:B------:R-:W-:-:S07]  /*3ba0*/  IMAD R22, R89, R156, RZ ;  /* 0x0000009c59167224 */ /* 0x000fce00078e02ff */
.L_x_125:
[----:B------:R-:W-:Y:S05]  /*3bb0*/  BSYNC B1 ;  /* 0x0000000000017941 */ /* 0x000fea0003800000 */
.L_x_124:
[----:B---3--:R-:W-:Y:S01]  /*3bc0*/  @!P3 IMAD R89, R132, R155, R22 ;  /* 0x0000009b8459b224 */ /* 0x008fe200078e0216 */
[----:B------:R-:W-:Y:S04]  /*3bd0*/  BSSY B1, `(.L_x_126) ;  /* 0x0000006000017945 */ /* 0x000fe80003800000 */
[----:B------:R3:W-:Y:S01]  /*3be0*/  @!P3 STG.E.U8 desc[UR36][R160.64+0x58], R89 ;  /* 0x00005859a000b986 */ /* 0x0007e2000c101124 */
[----:B------:R-:W-:Y:S05]  /*3bf0*/  @P5 BRA `(.L_x_127) ;  /* 0x00000000000c5947 */ /* 0x000fea0003800000 */
[----:B--2---:R-:W3:Y:S02]  /*3c00*/  LDG.E.U8 R157, desc[UR36][R162.64+0x59] ;  /* 0x00005924a29d7981 */ /* 0x004ee4000c1e1100 */
[----:B---3--:R-:W-:-:S05]  /*3c10*/  PRMT R89, R157, 0x8880, RZ ;  /* 0x000088809d597816 */ /* 0x008fca00000000ff */
[----:B------:R-:W-:-:S07]  /*3c20*/  IMAD R22, R89, R156, RZ ;  /* 0x0000009c59167224 */ /* 0x000fce00078e02ff */
.L_x_127:
[----:B------:R-:W-:Y:S05]  /*3c30*/  BSYNC B1 ;  /* 0x0000000000017941 */ /* 0x000fea0003800000 */
.L_x_126:
[----:B------:R-:W-:Y:S01]  /*3c40*/  @!P5 IMAD R133, R133, R155, R22 ;  /* 0x0000009b8585d224 */ /* 0x000fe200078e0216 */
[----:B------:R-:W-:Y:S04]  /*3c50*/  BSSY B1, `(.L_x_128) ;  /* 0x0000006000017945 */ /* 0x000fe80003800000 */
[----:B------:R0:W-:Y:S01]  /*3c60*/  @!P5 STG.E.U8 desc[UR36][R160.64+0x59], R133 ;  /* 0x00005985a000d986 */ /* 0x0001e2000c101124 */
[----:B------:R-:W-:Y:S05]  /*3c70*/  @P2 BRA `(.L_x_129) ;  /* 0x00000000000c2947 */ /* 0x000fea0003800000 */
[----:B--2---:R-:W3:Y:S02]  /*3c80*/  LDG.E.U8 R157, desc[UR36][R166.64+0x58] ;  /* 0x00005824a69d7981 */ /* 0x004ee4000c1e1100 */
[----:B---3--:R-:W-:-:S05]  /*3c90*/  PRMT R89, R157, 0x8880, RZ ;  /* 0x000088809d597816 */ /* 0x008fca00000000ff */
[----:B------:R-:W-:-:S07]  /*3ca0*/  IMAD R22, R89, R156, RZ ;  /* 0x0000009c59167224 */ /* 0x000fce00078e02ff */
.L_x_129:
[----:B------:R-:W-:Y:S05]  /*3cb0*/  BSYNC B1 ;  /* 0x0000000000017941 */ /* 0x000fea0003800000 */
.L_x_128:
        /* <DEDUP_REMOVED lines=11> */
.L_x_131:
[----:B------:R-:W-:Y:S05]  /*3d70*/  BSYNC B1 ;  /* 0x0000000000017941 */ /* 0x000fea0003800000 */
.L_x_130:
[----:B------:R-:W-:Y:S01]  /*3d80*/  @!P4 IMAD R135, R135, R155, R22 ;  /* 0x0000009b8787c224 */ /* 0x000fe200078e0216 */
[----:B------:R-:W-:Y:S04]  /*3d90*/  BSSY B1, `(.L_x_132) ;  /* 0x0000006000017945 */ /* 0x000fe80003800000 */
[----:B------:R0:W-:Y:S01]  /*3da0*/  @!P4 STG.E.U8 desc[UR36][R8.64+0x59], R135 ;  /* 0x000059870800c986 */ /* 0x0001e2000c101124 */
[----:B------:R-:W-:Y:S05]  /*3db0*/  @P3 BRA `(.L_x_133) ;  /* 0x00000000000c3947 */ /* 0x000fea0003800000 */
[----:B--2---:R-:W3:Y:S02]  /*3dc0*/  LDG.E.U8 R157, desc[UR36][R162.64+0x60] ;  /* 0x00006024a29d7981 */ /* 0x004ee4000c1e1100 */
[----:B---3--:R-:W-:-:S05]  /*3dd0*/  PRMT R89, R157, 0x8880, RZ ;  /* 0x000088809d597816 */ /* 0x008fca00000000ff */
[----:B------:R-:W-:-:S07]  /*3de0*/  IMAD R22, R89, R156, RZ ;  /* 0x0000009c59167224 */ /* 0x000fce00078e02ff */
.L_x_133:
[----:B------:R-:W-:Y:S05]  /*3df0*/  BSYNC B1 ;  /* 0x0000000000017941 */ /* 0x000fea0003800000 */
.L_x_132:
[----:B---3--:R-:W-:Y:S01]  /*3e00*/  @!P3 IMAD R89, R136, R155, R22 ;  /* 0x0000009b8859b224 */ /* 0x008fe200078e0216 */
[----:B------:R-:W-:Y:S04]  /*3e10*/  BSSY B1, `(.L_x_134) ;  /* 0x0000006000017945 */ /* 0x000fe80003800000 */
[----:B------:R3:W-:Y:S01]  /*3e20*/  @!P3 STG.E.U8 desc[UR36][R160.64+0x60], R89 ;  /* 0x00006059a000b986 */ /* 0x0007e2000c101124 */
[----:B------:R-:W-:Y:S05]  /*3e30*/  @P5 BRA `(.L_x_135) ;  /* 0x00000000000c5947 */ /* 0x000fea0003800000 */
[----:B--2---:R-:W3:Y:S02]  /*3e40*/  LDG.E.U8 R157, desc[UR36][R162.64+0x61] ;  /* 0x00006124a29d7981 */ /* 0x004ee4000c1e1100 */
[----:B---3--:R-:W-:-:S05]  /*3e50*/  PRMT R89, R157, 0x8880, RZ ;  /* 0x000088809d597816 */ /* 0x008fca00000000ff */
[----:B------:R-:W-:-:S07]  /*3e60*/  IMAD R22, R89, R156, RZ ;  /* 0x0000009c59167224 */ /* 0x000fce00078e02ff */
.L_x_135:
[----:B------:R-:W-:Y:S05]  /*3e70*/  BSYNC B1 ;  /* 0x0000000000017941 */ /* 0x000fea0003800000 */
.L_x_134:
[----:B------:R-:W-:Y:S01]  /*3e80*/  @!P5 IMAD R137, R137, R155, R22 ;  /* 0x0000009b8989d224 */ /* 0x000fe200078e0216 */
[----:B------:R-:W-:Y:S04]  /*3e90*/  BSSY B1, `(.L_x_136) ;  /* 0x0000006000017945 */ /* 0x000fe80003800000 */
[----:B------:R0:W-:Y:S01]  /*3ea0*/  @!P5 STG.E.U8 desc[UR36][R160.64+0x61], R137 ;  /* 0x00006189a000d986 */ /* 0x0001e2000c101124 */
[----:B------:R-:W-:Y:S05]  /*3eb0*/  @P2 BRA `(.L_x_137) ;  /* 0x00000000000c2947 */ /* 0x000fea0003800000 */
[----:B--2---:R-:W3:Y:S02]  /*3ec0*/  LDG.E.U8 R157, desc[UR36][R166.64+0x60] ;  /* 0x00006024a69d7981 */ /* 0x004ee4000c1e1100 */
[----:B---3--:R-:W-:-:S05]  /*3ed0*/  PRMT R89, R157, 0x8880, RZ ;  /* 0x000088809d597816 */ /* 0x008fca00000000ff */
[----:B------:R-:W-:-:S07]  /*3ee0*/  IMAD R22, R89, R156, RZ ;  /* 0x0000009c59167224 */ /* 0x000fce00078e02ff */
.L_x_137:
[----:B------:R-:W-:Y:S05]  /*3ef0*/  BSYNC B1 ;  /* 0x0000000000017941 */ /* 0x000fea0003800000 */
.L_x_136:
        /* <DEDUP_REMOVED lines=11> */
.L_x_139:
[----:B------:R-:W-:Y:S05]  /*3fb0*/  BSYNC B1 ;  /* 0x0000000000017941 */ /* 0x000fea0003800000 */
.L_x_138:
[----:B------:R-:W-:Y:S01]  /*3fc0*/  @!P4 IMAD R139, R139, R155, R22 ;  /* 0x0000009b8b8bc224 */ /* 0x000fe200078e0216 */
[----:B------:R-:W-:Y:S04]  /*3fd0*/  BSSY B1, `(.L_x_140) ;  /* 0x0000006000017945 */ /* 0x000fe80003800000 */
[----:B------:R0:W-:Y:S01]  /*3fe0*/  @!P4 STG.E.U8 desc[UR36][R8.64+0x61], R139 ;  /* 0x0000618b0800c986 */ /* 0x0001e2000c101124 */
[----:B------:R-:W-:Y:S05]  /*3ff0*/  @P3 BRA `(.L_x_141) ;  /* 0x00000000000c3947 */ /* 0x000fea0003800000 */
[----:B--2---:R-:W3:Y:S02]  /*4000*/  LDG.E.U8 R157, desc[UR36][R162.64+0x68] ;  /* 0x00006824a29d7981 */ /* 0x004ee4000c1e1100 */
[----:B---3--:R-:W-:-:S05]  /*4010*/  PRMT R89, R157, 0x8880, RZ ;  /* 0x000088809d597816 */ /* 0x008fca00000000ff */
[----:B------:R-:W-:-:S07]  /*4020*/  IMAD R22, R89, R156, RZ ;  /* 0x0000009c59167224 */ /* 0x000fce00078e02ff */
.L_x_141:
[----:B------:R-:W-:Y:S05]  /*4030*/  BSYNC B1 ;  /* 0x0000000000017941 */ /* 0x000fea0003800000 */
.L_x_140:
[----:B---3--:R-:W-:Y:S01]  /*4040*/  @!P3 IMAD R89, R140, R155, R22 ;  /* 0x0000009b8c59b224 */ /* 0x008fe200078e0216 */
[----:B------:R-:W-:Y:S04]  /*4050*/  BSSY B1, `(.L_x_142) ;  /* 0x0000006000017945 */ /* 0x000fe80003800000 */
[----:B------:R3:W-:Y:S01]  /*4060*/  @!P3 STG.E.U8 desc[UR36][R160.64+0x68], R89 ;  /* 0x00006859a000b986 */ /* 0x0007e2000c101124 */
[----:B------:R-:W-:Y:S05]  /*4070*/  @P5 BRA `(.L_x_143) ;  /* 0x00000000000c5947 */ /* 0x000fea0003800000 */
[----:B--2---:R-:W3:Y:S02]  /*4080*/  LDG.E.U8 R157, desc[UR36][R162.64+0x69] ;  /* 0x00006924a29d7981 */ /* 0x004ee4000c1e1100 */
[----:B---3--:R-:W-:-:S05]  /*4090*/  PRMT R89, R157, 0x8880, RZ ;  /* 0x000088809d597816 */ /* 0x008fca00000000ff */
[----:B------:R-:W-:-:S07]  /*40a0*/  IMAD R22, R89, R156, RZ ;  /* 0x0000009c59167224 */ /* 0x000fce00078e02ff */
.L_x_143:
[----:B------:R-:W-:Y:S05]  /*40b0*/  BSYNC B1 ;  /* 0x0000000000017941 */ /* 0x000fea0003800000 */
.L_x_142:
[----:B------:R-:W-:Y:S01]  /*40c0*/  @!P5 IMAD R141, R141, R155, R22 ;  /* 0x0000009b8d8dd224 */ /* 0x000fe200078e0216 */
[----:B------:R-:W-:Y:S04]  /*40d0*/  BSSY B1, `(.L_x_144) ;  /* 0x0000006000017945 */ /* 0x000fe80003800000 */
[----:B------:R0:W-:Y:S01]  /*40e0*/  @!P5 STG.E.U8 desc[UR36][R160.64+0x69], R141 ;  /* 0x0000698da000d986 */ /* 0x0001e2000c101124 */
[----:B------:R-:W-:Y:S05]  /*40f0*/  @P2 BRA `(.L_x_145) ;  /* 0x00000000000c2947 */ /* 0x000fea0003800000 */
[----:B--2---:R-:W3:Y:S02]  /*4100*/  LDG.E.U8 R157, desc[UR36][R166.64+0x68] ;  /* 0x00006824a69d7981 */ /* 0x004ee4000c1e1100 */
[----:B---3--:R-:W-:-:S05]  /*4110*/  PRMT R89, R157, 0x8880, RZ ;  /* 0x000088809d597816 */ /* 0x008fca00000000ff */
[----:B------:R-:W-:-:S07]  /*4120*/  IMAD R22, R89, R156, RZ ;  /* 0x0000009c59167224 */ /* 0x000fce00078e02ff */
.L_x_145:
[----:B------:R-:W-:Y:S05]  /*4130*/  BSYNC B1 ;  /* 0x0000000000017941 */ /* 0x000fea0003800000 */
.L_x_144:
        /* <DEDUP_REMOVED lines=11> */
.L_x_147:
[----:B------:R-:W-:Y:S05]  /*41f0*/  BSYNC B1 ;  /* 0x0000000000017941 */ /* 0x000fea0003800000 */
.L_x_146:
[----:B------:R-:W-:Y:S01]  /*4200*/  @!P4 IMAD R143, R143, R155, R22 ;  /* 0x0000009b8f8fc224 */ /* 0x000fe200078e0216 */
[----:B------:R-:W-:Y:S04]  /*4210*/  BSSY B1, `(.L_x_148) ;  /* 0x0000006000017945 */ /* 0x000fe80003800000 */
[----:B------:R0:W-:Y:S01]  /*4220*/  @!P4 STG.E.U8 desc[UR36][R8.64+0x69], R143 ;  /* 0x0000698f0800c986 */ /* 0x0001e2000c101124 */
[----:B------:R-:W-:Y:S05]  /*4230*/  @P3 BRA `(.L_x_149) ;  /* 0x00000000000c3947 */ /* 0x000fea0003800000 */
[----:B--2---:R-:W3:Y:S02]  /*4240*/  LDG.E.U8 R157, desc[UR36][R162.64+0x70] ;  /* 0x00007024a29d7981 */ /* 0x004ee4000c1e1100 */
[----:B---3--:R-:W-:-:S05]  /*4250*/  PRMT R89, R157, 0x8880, RZ ;  /* 0x000088809d597816 */ /* 0x008fca00000000ff */
[----:B------:R-:W-:-:S07]  /*4260*/  IMAD R22, R89, R156, RZ ;  /* 0x0000009c59167224 */ /* 0x000fce00078e02ff */
.L_x_149:
[----:B------:R-:W-:Y:S05]  /*4270*/  BSYNC B1 ;  /* 0x0000000000017941 */ /* 0x000fea0003800000 */
.L_x_148:
[----:B---3--:R-:W-:Y:S01]  /*4280*/  @!P3 IMAD R89, R144, R155, R22 ;  /* 0x0000009b9059b224 */ /* 0x008fe200078e0216 */
[----:B------:R-:W-:Y:S04]  /*4290*/  BSSY B1, `(.L_x_150) ;  /* 0x0000006000017945 */ /* 0x000fe80003800000 */
[----:B------:R3:W-:Y:S01]  /*42a0*/  @!P3 STG.E.U8 desc[UR36][R160.64+0x70], R89 ;  /* 0x00007059a000b986 */ /* 0x0007e2000c101124 */
[----:B------:R-:W-:Y:S05]  /*42b0*/  @P5 BRA `(.L_x_151) ;  /* 0x00000000000c5947 */ /* 0x000fea0003800000 */
[----:B--2---:R-:W3:Y:S02]  /*42c0*/  LDG.E.U8 R157, desc[UR36][R162.64+0x71] ;  /* 0x00007124a29d7981 */ /* 0x004ee4000c1e1100 */
[----:B---3--:R-:W-:-:S05]  /*42d0*/  PRMT R89, R157, 0x8880, RZ ;  /* 0x000088809d597816 */ /* 0x008fca00000000ff */
[----:B------:R-:W-:-:S07]  /*42e0*/  IMAD R22, R89, R156, RZ ;  /* 0x0000009c59167224 */ /* 0x000fce00078e02ff */
.L_x_151:
[----:B------:R-:W-:Y:S05]  /*42f0*/  BSYNC B1 ;  /* 0x0000000000017941 */ /* 0x000fea0003800000 */
.L_x_150:
[----:B------:R-:W-:Y:S01]  /*4300*/  @!P5 IMAD R145, R145, R155, R22 ;  /* 0x0000009b9191d224 */ /* 0x000fe200078e0216 */
[----:B------:R-:W-:Y:S04]  /*4310*/  BSSY B1, `(.L_x_152) ;  /* 0x0000006000017945 */ /* 0x000fe80003800000 */
[----:B------:R0:W-:Y:S01]  /*4320*/  @!P5 STG.E.U8 desc[UR36][R160.64+0x71], R145 ;  /* 0x00007191a000d986 */ /* 0x0001e2000c101124 */
[----:B------:R-:W-:Y:S05]  /*4330*/  @P2 BRA `(.L_x_153) ;  /* 0x00000000000c2947 */ /* 0x000fea0003800000 */
[----:B--2---:R-:W3:Y:S02]  /*4340*/  LDG.E.U8 R157, desc[UR36][R166.64+0x70] ;  /* 0x00007024a69d7981 */ /* 0x004ee4000c1e1100 */
[----:B---3--:R-:W-:-:S05]  /*4350*/  PRMT R89, R157, 0x8880, RZ ;  /* 0x000088809d597816 */ /* 0x008fca00000000ff */
[----:B------:R-:W-:-:S07]  /*4360*/  IMAD R22, R89, R156, RZ ;  /* 0x0000009c59167224 */ /* 0x000fce00078e02ff */
.L_x_153:
[----:B------:R-:W-:Y:S05]  /*4370*/  BSYNC B1 ;  /* 0x0000000000017941 */ /* 0x000fea0003800000 */
.L_x_152:
[C---:B------:R-:W-:Y:S01]  /*4380*/  ISETP.LT.OR P4, PT, R3.reuse, 0x72, !P1 ;  /* 0x000000720300780c */ /* 0x040fe20004f81670 */
[----:B---3--:R-:W-:Y:S01]  /*4390*/  @!P2 IMAD R89, R146, R155, R22 ;  /* 0x0000009b9259a224 */ /* 0x008fe200078e0216 */
[----:B------:R-:W-:Y:S01]  /*43a0*/  BSSY B1, `(.L_x_154) ;  /* 0x000000b000017945 */ /* 0x000fe20003800000 */
[----:B------:R-:W-:Y:S02]  /*43b0*/  ISETP.LT.OR P3, PT, R3, 0x79, !P0 ;  /* 0x000000790300780c */ /* 0x000fe40004761670 */
[----:B------:R-:W-:Y:S01]  /*43c0*/  IADD3 R153, P5, R153, 0x80, RZ ;  /* 0x0000008099997810 */ /* 0x000fe20007fbe0ff */
[----:B------:R3:W-:Y:S01]  /*43d0*/  @!P2 STG.E.U8 desc[UR36][R8.64+0x70], R89 ;  /* 0x000070590800a986 */ /* 0x0007e2000c101124 */
[C---:B------:R-:W-:Y:S02]  /*43e0*/  ISETP.LT.OR P2, PT, R3.reuse, 0x79, !P1 ;  /* 0x000000790300780c */ /* 0x040fe40004f41670 */
[C---:B------:R-:W-:Y:S02]  /*43f0*/  ISETP.LT.OR P0, PT, R3.reuse, 0x7a, !P0 ;  /* 0x0000007a0300780c */ /* 0x040fe40004701670 */
[----:B------:R-:W-:-:S02]  /*4400*/  ISETP.LT.OR P1, PT, R3, 0x7a, !P1 ;  /* 0x0000007a0300780c */ /* 0x000fc40004f21670 */
[----:B------:R-:W-:Y:S11]  /*4410*/  @P4 BRA `(.L_x_155) ;  /* 0x00000000000c4947 */ /* 0x000ff60003800000 */
[----:B--2---:R-:W3:Y:S02]  /*4420*/  LDG.E.U8 R157, desc[UR36][R166.64+0x71] ;  /* 0x00007124a69d7981 */ /* 0x004ee4000c1e1100 */
[----:B---3--:R-:W-:-:S05]  /*4430*/  PRMT R89, R157, 0x8880, RZ ;  /* 0x000088809d597816 */ /* 0x008fca00000000ff */
[----:B------:R-:W-:-:S07]  /*4440*/  IMAD R22, R89, R156, RZ ;  /* 0x0000009c59167224 */ /* 0x000fce00078e02ff */
.L_x_155:
[----:B------:R-:W-:Y:S05]  /*4450*/  BSYNC B1 ;  /* 0x0000000000017941 */ /* 0x000fea0003800000 */
.L_x_154:
[----:B------:R-:W-:Y:S01]  /*4460*/  @!P4 IMAD R147, R147, R155, R22 ;  /* 0x0000009b9393c224 */ /* 0x000fe200078e0216 */
[----:B------:R-:W-:Y:S04]  /*4470*/  BSSY B1, `(.L_x_156) ;  /* 0x0000006000017945 */ /* 0x000fe80003800000 */
[----:B------:R0:W-:Y:S01]  /*4480*/  @!P4 STG.E.U8 desc[UR36][R8.64+0x71], R147 ;  /* 0x000071930800c986 */ /* 0x0001e2000c101124 */
[----:B------:R-:W-:Y:S05]  /*4490*/  @P3 BRA `(.L_x_157) ;  /* 0x00000000000c3947 */ /* 0x000fea0003800000 */
[----:B--2---:R-:W3:Y:S02]  /*44a0*/  LDG.E.U8 R157, desc[UR36][R162.64+0x78] ;  /* 0x00007824a29d7981 */ /* 0x004ee4000c1e1100 */
[----:B---3--:R-:W-:-:S05]  /*44b0*/  PRMT R89, R157, 0x8880, RZ ;  /* 0x000088809d597816 */ /* 0x008fca00000000ff */
[----:B------:R-:W-:-:S07]  /*44c0*/  IMAD R22, R89, R156, RZ ;  /* 0x0000009c59167224 */ /* 0x000fce00078e02ff */
.L_x_157:
[----:B------:R-:W-:Y:S05]  /*44d0*/  BSYNC B1 ;  /* 0x0000000000017941 */ /* 0x000fea0003800000 */
.L_x_156:
[----:B---3--:R-:W-:Y:S01]  /*44e0*/  @!P3 IMAD R89, R148, R155, R22 ;  /* 0x0000009b9459b224 */ /* 0x008fe200078e0216 */
[----:B------:R-:W-:Y:S01]  /*44f0*/  BSSY B1, `(.L_x_158) ;  /* 0x0000007000017945 */ /* 0x000fe20003800000 */
[----:B----4-:R-:W-:-:S03]  /*4500*/  IMAD.X R91, RZ, RZ, R5, P5 ;  /* 0x000000ffff5b7224 */ /* 0x010fc600028e0605 */
[----:B------:R3:W-:Y:S01]  /*4510*/  @!P3 STG.E.U8 desc[UR36][R160.64+0x78], R89 ;  /* 0x00007859a000b986 */ /* 0x0007e2000c101124 */
[----:B------:R-:W-:Y:S05]  /*4520*/  @P0 BRA `(.L_x_159) ;  /* 0x00000000000c0947 */ /* 0x000fea0003800000 */
[----:B--2---:R-:W2:Y:S02]  /*4530*/  LDG.E.U8 R157, desc[UR36][R162.64+0x79] ;  /* 0x00007924a29d7981 */ /* 0x004ea4000c1e1100 */
[----:B--2---:R-:W-:-:S05]  /*4540*/  PRMT R5, R157, 0x8880, RZ ;  /* 0x000088809d057816 */ /* 0x004fca00000000ff */
[----:B------:R-:W-:-:S07]  /*4550*/  IMAD R22, R5, R156, RZ ;  /* 0x0000009c05167224 */ /* 0x000fce00078e02ff */
.L_x_159:
[----:B------:R-:W-:Y:S05]  /*4560*/  BSYNC B1 ;  /* 0x0000000000017941 */ /* 0x000fea0003800000 */
.L_x_158:
[----:B------:R-:W-:Y:S01]  /*4570*/  @!P0 IMAD R149, R149, R155, R22 ;  /* 0x0000009b95958224 */ /* 0x000fe200078e0216 */
[----:B------:R-:W-:Y:S01]  /*4580*/  BSSY B1, `(.L_x_160) ;  /* 0x0000007000017945 */ /* 0x000fe20003800000 */
[----:B------:R-:W-:-:S03]  /*4590*/  IMAD R4, R91, R158, RZ ;  /* 0x0000009e5b047224 */ /* 0x000fc600078e02ff */
[----:B------:R4:W-:Y:S01]  /*45a0*/  @!P0 STG.E.U8 desc[UR36][R160.64+0x79], R149 ;  /* 0x00007995a0008986 */ /* 0x0009e2000c101124 */
[----:B------:R-:W-:Y:S05]  /*45b0*/  @P2 BRA `(.L_x_161) ;  /* 0x00000000000c2947 */ /* 0x000fea0003800000 */
[----:B--2---:R-:W2:Y:S02]  /*45c0*/  LDG.E.U8 R157, desc[UR36][R166.64+0x78] ;  /* 0x00007824a69d7981 */ /* 0x004ea4000c1e1100 */
[----:B--2---:R-:W-:-:S05]  /*45d0*/  PRMT R5, R157, 0x8880, RZ ;  /* 0x000088809d057816 */ /* 0x004fca00000000ff */
[----:B------:R-:W-:-:S07]  /*45e0*/  IMAD R22, R5, R156, RZ ;  /* 0x0000009c05167224 */ /* 0x000fce00078e02ff */
.L_x_161:
[----:B------:R-:W-:Y:S05]  /*45f0*/  BSYNC B1 ;  /* 0x0000000000017941 */ /* 0x000fea0003800000 */
.L_x_160:
[----:B------:R-:W-:Y:S01]  /*4600*/  @!P2 IMAD R5, R150, R155, R22 ;  /* 0x0000009b9605a224 */ /* 0x000fe200078e0216 */
[----:B------:R-:W-:Y:S01]  /*4610*/  BSSY B1, `(.L_x_162) ;  /* 0x0000009000017945 */ /* 0x000fe20003800000 */
[C---:B---3--:R-:W-:Y:S02]  /*4620*/  IMAD R89, R153.reuse, R159, R4 ;  /* 0x0000009f99597224 */ /* 0x048fe400078e0204 */
[CC--:B------:R-:W-:Y:S01]  /*4630*/  IMAD.WIDE.U32 R164, R153.reuse, R158.reuse, R164 ;  /* 0x0000009e99a47225 */ /* 0x0c0fe200078e00a4 */
[----:B------:R3:W-:Y:S03]  /*4640*/  @!P2 STG.E.U8 desc[UR36][R8.64+0x78], R5 ;  /* 0x000078050800a986 */ /* 0x0007e6000c101124 */
[----:B------:R-:W-:Y:S01]  /*4650*/  IMAD.WIDE.U32 R158, R153, R158, R20 ;  /* 0x0000009e999e7225 */ /* 0x000fe200078e0014 */
[----:B------:R-:W-:Y:S06]  /*4660*/  @P1 BRA `(.L_x_163) ;  /* 0x00000000000c1947 */ /* 0x000fec0003800000 */
[----:B--2---:R-:W3:Y:S02]  /*4670*/  LDG.E.U8 R157, desc[UR36][R166.64+0x79] ;  /* 0x00007924a69d7981 */ /* 0x004ee4000c1e1100 */
[----:B---3--:R-:W-:-:S05]  /*4680*/  PRMT R5, R157, 0x8880, RZ ;  /* 0x000088809d057816 */ /* 0x008fca00000000ff */
[----:B------:R-:W-:-:S07]  /*4690*/  IMAD R22, R5, R156, RZ ;  /* 0x0000009c05167224 */ /* 0x000fce00078e02ff */
.L_x_163:
[----:B------:R-:W-:Y:S05]  /*46a0*/  BSYNC B1 ;  /* 0x0000000000017941 */ /* 0x000fea0003800000 */
.L_x_162:
[----:B------:R-:W-:Y:S01]  /*46b0*/  @!P1 IMAD R151, R151, R155, R22 ;  /* 0x0000009b97979224 */ /* 0x000fe200078e0216 */
[----:B------:R-:W-:Y:S01]  /*46c0*/  ISETP.GE.AND P2, PT, R0, 0x81, PT ;  /* 0x000000810000780c */ /* 0x000fe20003f46270 */
[----:B------:R-:W-:Y:S01]  /*46d0*/  BSSY B1, `(.L_x_164) ;  /* 0x000000c000017945 */ /* 0x000fe20003800000 */
[----:B------:R-:W-:Y:S02]  /*46e0*/  IADD3 R4, P5, R158, R12, RZ ;  /* 0x0000000c9e047210 */ /* 0x000fe40007fbe0ff */
[----:B------:R0:W-:Y:S01]  /*46f0*/  @!P1 STG.E.U8 desc[UR36][R8.64+0x79], R151 ;  /* 0x0000799708009986 */ /* 0x0001e2000c101124 */
[----:B------:R-:W-:Y:S02]  /*4700*/  ISETP.LT.OR P1, PT, R3, 0x1, !P2 ;  /* 0x000000010300780c */ /* 0x000fe40005721670 */
[----:B---3--:R-:W-:Y:S02]  /*4710*/  IADD3.X R5, R13, R159, R89, P5, !PT ;  /* 0x0000009f0d057210 */ /* 0x008fe40002ffe459 */
[----:B------:R-:W-:-:S02]  /*4720*/  ISETP.GE.AND P0, PT, R0, 0x89, PT ;  /* 0x000000890000780c */ /* 0x000fc40003f06270 */
[----:B------:R-:W-:Y:S02]  /*4730*/  IADD3 R12, P4, P3, R14, R12, R164 ;  /* 0x0000000c0e0c7210 */ /* 0x000fe40007b9e0a4 */
[----:B------:R-:W-:-:S05]  /*4740*/  ISETP.LT.OR P5, PT, R3, 0x2, !P2 ;  /* 0x000000020300780c */ /* 0x000fca00057a1670 */
[----:B0-----:R-:W-:Y:S08]  /*4750*/  @P1 BRA `(.L_x_165) ;  /* 0x00000000000c1947 */ /* 0x001ff00003800000 */
[----:B--2---:R-:W2:Y:S02]  /*4760*/  LDG.E.U8 R157, desc[UR36][R4.64] ;  /* 0x00000024049d7981 */ /* 0x004ea4000c1e1100 */
[----:B--2---:R-:W-:-:S05]  /*4770*/  PRMT R9, R157, 0x8880, RZ ;  /* 0x000088809d097816 */ /* 0x004fca00000000ff */
[----:B------:R-:W-:-:S07]  /*4780*/  IMAD R22, R9, R156, RZ ;  /* 0x0000009c09167224 */ /* 0x000fce00078e02ff */
.L_x_165:
[----:B------:R-:W-:Y:S05]  /*4790*/  BSYNC B1 ;  /* 0x0000000000017941 */ /* 0x000fea0003800000 */
.L_x_164:
[----:B------:R-:W-:Y:S01]  /*47a0*/  @!P1 IMAD R9, R24, R155, R22 ;  /* 0x0000009b18099224 */ /* 0x000fe200078e0216 */
[----:B------:R-:W-:Y:S01]  /*47b0*/  BSSY B1, `(.L_x_166) ;  /* 0x0000007000017945 */ /* 0x000fe20003800000 */
[----:B------:R-:W-:-:S03]  /*47c0*/  IMAD.IADD R164, R89, 0x1, R165 ;  /* 0x0000000159a47824 */ /* 0x000fc600078e02a5 */
[----:B------:R0:W-:Y:S01]  /*47d0*/  @!P1 STG.E.U8 desc[UR36][R6.64], R9 ;  /* 0x0000000906009986 */ /* 0x0001e2000c101124 */
[----:B------:R-:W-:Y:S05]  /*47e0*/  @P5 BRA `(.L_x_167) ;  /* 0x00000000000c5947 */ /* 0x000fea0003800000 */
[----:B--2---:R-:W0:Y:S02]  /*47f0*/  LDG.E.U8 R157, desc[UR36][R4.64+0x1] ;  /* 0x00000124049d7981 */ /* 0x004e24000c1e1100 */
[----:B0-----:R-:W-:-:S05]  /*4800*/  PRMT R9, R157, 0x8880, RZ ;  /* 0x000088809d097816 */ /* 0x001fca00000000ff */
[----:B------:R-:W-:-:S07]  /*4810*/  IMAD R22, R9, R156, RZ ;  /* 0x0000009c09167224 */ /* 0x000fce00078e02ff */
.L_x_167:
[----:B------:R-:W-:Y:S05]  /*4820*/  BSYNC B1 ;  /* 0x0000000000017941 */ /* 0x000fea0003800000 */
.L_x_166:
[----:B------:R-:W-:Y:S01]  /*4830*/  ISETP.LT.OR P1, PT, R3, 0x1, !P0 ;  /* 0x000000010300780c */ /* 0x000fe20004721670 */
[----:B------:R-:W-:Y:S01]  /*4840*/  @!P5 IMAD R25, R25, R155, R22 ;  /* 0x0000009b1919d224 */ /* 0x000fe200078e0216 */
[----:B------:R-:W-:Y:S01]  /*4850*/  BSSY B1, `(.L_x_168) ;  /* 0x000000a000017945 */ /* 0x000fe20003800000 */
[----:B------:R-:W-:Y:S02]  /*4860*/  IADD3.X R13, R21, R13, R164, P4, P3 ;  /* 0x0000000d150d7210 */ /* 0x000fe400027e64a4 */
[C---:B------:R-:W-:Y:S01]  /*4870*/  ISETP.LT.OR P4, PT, R3.reuse, 0x2, !P0 ;  /* 0x000000020300780c */ /* 0x040fe20004781670 */
[----:B------:R3:W-:Y:S01]  /*4880*/  @!P5 STG.E.U8 desc[UR36][R6.64+0x1], R25 ;  /* 0x000001190600d986 */ /* 0x0007e2000c101124 */
[C---:B------:R-:W-:Y:S02]  /*4890*/  ISETP.LT.OR P5, PT, R3.reuse, 0x9, !P2 ;  /* 0x000000090300780c */ /* 0x040fe400057a1670 */
[----:B------:R-:W-:-:S04]  /*48a0*/  ISETP.LT.OR P3, PT, R3, 0xa, !P2 ;  /* 0x0000000a0300780c */ /* 0x000fc80005761670 */
[----:B------:R-:W-:Y:S09]  /*48b0*/  @P1 BRA `(.L_x_169) ;  /* 0x00000000000c1947 */ /* 0x000ff20003800000 */
[----:B--2---:R-:W0:Y:S02]  /*48c0*/  LDG.E.U8 R157, desc[UR36][R12.64] ;  /* 0x000000240c9d7981 */ /* 0x004e24000c1e1100 */
[----:B0-----:R-:W-:-:S05]  /*48d0*/  PRMT R9, R157, 0x8880, RZ ;  /* 0x000088809d097816 */ /* 0x001fca00000000ff */
[----:B------:R-:W-:-:S07]  /*48e0*/  IMAD R22, R9, R156, RZ ;  /* 0x0000009c09167224 */ /* 0x000fce00078e02ff */
.L_x_169:
[----:B------:R-:W-:Y:S05]  /*48f0*/  BSYNC B1 ;  /* 0x0000000000017941 */ /* 0x000fea0003800000 */
.L_x_168:
[----:B0-----:R-:W-:Y:S01]  /*4900*/  @!P1 IMAD R9, R26, R155, R22 ;  /* 0x0000009b1a099224 */ /* 0x001fe200078e0216 */
[----:B------:R-:W-:Y:S04]  /*4910*/  BSSY B1, `(.L_x_170) ;  /* 0x0000006000017945 */ /* 0x000fe80003800000 */
[----:B------:R0:W-:Y:S01]  /*4920*/  @!P1 STG.E.U8 desc[UR36][R10.64], R9 ;  /* 0x000000090a009986 */ /* 0x0001e2000c101124 */
[----:B------:R-:W-:Y:S05]  /*4930*/  @P4 BRA `(.L_x_171) ;  /* 0x00000000000c4947 */ /* 0x000fea0003800000 */
[----:B--2---:R-:W0:Y:S02]  /*4940*/  LDG.E.U8 R157, desc[UR36][R12.64+0x1] ;  /* 0x000001240c9d7981 */ /* 0x004e24000c1e1100 */
[----:B0-----:R-:W-:-:S05]  /*4950*/  PRMT R9, R157, 0x8880, RZ ;  /* 0x000088809d097816 */ /* 0x001fca00000000ff */
[----:B------:R-:W-:-:S07]  /*4960*/  IMAD R22, R9, R156, RZ ;  /* 0x0000009c09167224 */ /* 0x000fce00078e02ff */
.L_x_171:
[----:B------:R-:W-:Y:S05]  /*4970*/  BSYNC B1 ;  /* 0x0000000000017941 */ /* 0x000fea0003800000 */
.L_x_170:
[----:B------:R-:W-:Y:S01]  /*4980*/  @!P4 IMAD R27, R27, R155, R22 ;  /* 0x0000009b1b1bc224 */ /* 0x000fe200078e0216 */
[----:B------:R-:W-:Y:S04]  /*4990*/  BSSY B1, `(.L_x_172) ;  /* 0x0000006000017945 */ /* 0x000fe80003800000 */
[----:B------:R0:W-:Y:S01]  /*49a0*/  @!P4 STG.E.U8 desc[UR36][R10.64+0x1], R27 ;  /* 0x0000011b0a00c986 */ /* 0x0001e2000c101124 */
[----:B------:R-:W-:Y:S05]  /*49b0*/  @P5 BRA `(.L_x_173) ;  /* 0x00000000000c5947 */ /* 0x000fea0003800000 */
[----:B--2---:R-:W0:Y:S02]  /*49c0*/  LDG.E.U8 R157, desc[UR36][R4.64+0x8] ;  /* 0x00000824049d7981 */ /* 0x004e24000c1e1100 */
[----:B0-----:R-:W-:-:S05]  /*49d0*/  PRMT R9, R157, 0x8880, RZ ;  /* 0x000088809d097816 */ /* 0x001fca00000000ff */
[----:B------:R-:W-:-:S07]  /*49e0*/  IMAD R22, R9, R156, RZ ;  /* 0x0000009c09167224 */ /* 0x000fce00078e02ff */
.L_x_173:
[----:B------:R-:W-:Y:S05]  /*49f0*/  BSYNC B1 ;  /* 0x0000000000017941 */ /* 0x000fea0003800000 */
.L_x_172:
[----:B0-----:R-:W-:Y:S01]  /*4a00*/  @!P5 IMAD R9, R28, R155, R22 ;  /* 0x0000009b1c09d224 */ /* 0x001fe200078e0216 */
[----:B------:R-:W-:Y:S04]  /*4a10*/  BSSY B1, `(.L_x_174) ;  /* 0x0000006000017945 */ /* 0x000fe80003800000 */
[----:B------:R0:W-:Y:S01]  /*4a20*/  @!P5 STG.E.U8 desc[UR36][R6.64+0x8], R9 ;  /* 0x000008090600d986 */ /* 0x0001e2000c101124 */
[----:B------:R-:W-:Y:S05]  /*4a30*/  @P3 BRA `(.L_x_175) ;  /* 0x00000000000c3947 */ /* 0x000fea0003800000 */
[----:B--2---:R-:W0:Y:S02]  /*4a40*/  LDG.E.U8 R157, desc[UR36][R4.64+0x9] ;  /* 0x00000924049d7981 */ /* 0x004e24000c1e1100 */
[----:B0-----:R-:W-:-:S05]  /*4a50*/  PRMT R9, R157, 0x8880, RZ ;  /* 0x000088809d097816 */ /* 0x001fca00000000ff */
[----:B------:R-:W-:-:S07]  /*4a60*/  IMAD R22, R9, R156, RZ ;  /* 0x0000009c09167224 */ /* 0x000fce00078e02ff */
.L_x_175:
[----:B------:R-:W-:Y:S05]  /*4a70*/  BSYNC B1 ;  /* 0x0000000000017941 */ /* 0x000fea0003800000 */
.L_x_174:
[----:B------:R-:W-:Y:S01]  /*4a80*/  ISETP.LT.OR P5, PT, R3, 0x9, !P0 ;  /* 0x000000090300780c */ /* 0x000fe200047a1670 */
[----:B------:R-:W-:Y:S01]  /*4a90*/  @!P3 IMAD R29, R29, R155, R22 ;  /* 0x0000009b1d1db224 */ /* 0x000fe200078e0216 */
[----:B------:R-:W-:Y:S01]  /*4aa0*/  BSSY B1, `(.L_x_176) ;  /* 0x0000009000017945 */ /* 0x000fe20003800000 */
[C---:B------:R-:W-:Y:S02]  /*4ab0*/  ISETP.LT.OR P4, PT, R3.reuse, 0xa, !P0 ;  /* 0x0000000a0300780c */ /* 0x040fe40004781670 */
[C---:B------:R-:W-:Y:S01]  /*4ac0*/  ISETP.LT.OR P1, PT, R3.reuse, 0x12, !P2 ;  /* 0x000000120300780c */ /* 0x040fe20005721670 */
[----:B------:R0:W-:Y:S01]  /*4ad0*/  @!P3 STG.E.U8 desc[UR36][R6.64+0x9], R29 ;  /* 0x0000091d0600b986 */ /* 0x0001e2000c101124 */
[----:B------:R-:W-:-:S06]  /*4ae0*/  ISETP.LT.OR P3, PT, R3, 0x11, !P2 ;  /* 0x000000110300780c */ /* 0x000fcc0005761670 */
[----:B------:R-:W-:Y:S07]  /*4af0*/  @P5 BRA `(.L_x_177) ;  /* 0x00000000000c5947 */ /* 0x000fee0003800000 */
[----:B--2---:R-:W0:Y:S02]  /*4b00*/  LDG.E.U8 R157, desc[UR36][R12.64+0x8] ;  /* 0x000008240c9d7981 */ /* 0x004e24000c1e1100 */
[----:B0-----:R-:W-:-:S05]  /*4b10*/  PRMT R9, R157, 0x8880, RZ ;  /* 0x000088809d097816 */ /* 0x001fca00000000ff */
[----:B------:R-:W-:-:S07]  /*4b20*/  IMAD R22, R9, R156, RZ ;  /* 0x0000009c09167224 */ /* 0x000fce00078e02ff */
.L_x_177:
[----:B------:R-:W-:Y:S05]  /*4b30*/  BSYNC B1 ;  /* 0x0000000000017941 */ /* 0x000fea0003800000 */
.L_x_176:
[----:B0-----:R-:W-:Y:S01]  /*4b40*/  @!P5 IMAD R9, R30, R155, R22 ;  /* 0x0000009b1e09d224 */ /* 0x001fe200078e0216 */
[----:B------:R-:W-:Y:S04]  /*4b50*/  BSSY B1, `(.L_x_178) ;  /* 0x0000006000017945 */ /* 0x000fe80003800000 */
[----:B------:R0:W-:Y:S01]  /*4b60*/  @!P5 STG.E.U8 desc[UR36][R10.64+0x8], R9 ;  /* 0x000008090a00d986 */ /* 0x0001e2000c101124 */
[----:B------:R-:W-:Y:S05]  /*4b70*/  @P4 BRA `(.L_x_179) ;  /* 0x00000000000c4947 */ /* 0x000fea0003800000 */
[----:B--2---:R-:W0:Y:S02]  /*4b80*/  LDG.E.U8 R157, desc[UR36][R12.64+0x9] ;  /* 0x000009240c9d7981 */ /* 0x004e24000c1e1100 */
[----:B0-----:R-:W-:-:S05]  /*4b90*/  PRMT R9, R157, 0x8880, RZ ;  /* 0x000088809d097816 */ /* 0x001fca00000000ff */
[----:B------:R-:W-:-:S07]  /*4ba0*/  IMAD R22, R9, R156, RZ ;  /* 0x0000009c09167224 */ /* 0x000fce00078e02ff */
.L_x_179:
[----:B------:R-:W-:Y:S05]  /*4bb0*/  BSYNC B1 ;  /* 0x0000000000017941 */ /* 0x000fea0003800000 */
.L_x_178:
[----:B------:R-:W-:Y:S01]  /*4bc0*/  @!P4 IMAD R31, R31, R155, R22 ;  /* 0x0000009b1f1fc224 */ /* 0x000fe200078e0216 */
[----:B------:R-:W-:Y:S04]  /*4bd0*/  BSSY B1, `(.L_x_180) ;  /* 0x0000006000017945 */ /* 0x000fe80003800000 */
[----:B------:R0:W-:Y:S01]  /*4be0*/  @!P4 STG.E.U8 desc[UR36][R10.64+0x9], R31 ;  /* 0x0000091f0a00c986 */ /* 0x0001e2000c101124 */
[----:B------:R-:W-:Y:S05]  /*4bf0*/  @P3 BRA `(.L_x_181) ;  /* 0x00000000000c3947 */ /* 0x000fea0003800000 */
[----:B--2---:R-:W0:Y:S02]  /*4c00*/  LDG.E.U8 R157, desc[UR36][R4.64+0x10] ;  /* 0x00001024049d7981 */ /* 0x004e24000c1e1100 */
[----:B0-----:R-:W-:-:S05]  /*4c10*/  PRMT R9, R157, 0x8880, RZ ;  /* 0x000088809d097816 */ /* 0x001fca00000000ff */
[----:B------:R-:W-:-:S07]  /*4c20*/  IMAD R22, R9, R156, RZ ;  /* 0x0000009c09167224 */ /* 0x000fce00078e02ff */
.L_x_181:
[----:B------:R-:W-:Y:S05]  /*4c30*/  BSYNC B1 ;  /* 0x0000000000017941 */ /* 0x000fea0003800000 */
.L_x_180:
[----:B0-----:R-:W-:Y:S01]  /*4c40*/  @!P3 IMAD R9, R32, R155, R22 ;  /* 0x0000009b2009b224 */ /* 0x001fe200078e0216 */
[----:B------:R-:W-:Y:S04]  /*4c50*/  BSSY B1, `(.L_x_182) ;  /* 0x0000006000017945 */ /* 0x000fe80003800000 */
[----:B------:R0:W-:Y:S01]  /*4c60*/  @!P3 STG.E.U8 desc[UR36][R6.64+0x10], R9 ;  /* 0x000010090600b986 */ /* 0x0001e2000c101124 */
[----:B------:R-:W-:Y:S05]  /*4c70*/  @P1 BRA `(.L_x_183) ;  /* 0x00000000000c1947 */ /* 0x000fea0003800000 */
[----:B--2---:R-:W0:Y:S02]  /*4c80*/  LDG.E.U8 R157, desc[UR36][R4.64+0x11] ;  /* 0x00001124049d7981 */ /* 0x004e24000c1e1100 */
[----:B0-----:R-:W-:-:S05]  /*4c90*/  PRMT R9, R157, 0x8880, RZ ;  /* 0x000088809d097816 */ /* 0x001fca00000000ff */
[----:B------:R-:W-:-:S07]  /*4ca0*/  IMAD R22, R9, R156, RZ ;  /* 0x0000009c09167224 */ /* 0x000fce00078e02ff */
.L_x_183:
[----:B------:R-:W-:Y:S05]  /*4cb0*/  BSYNC B1 ;  /* 0x0000000000017941 */ /* 0x000fea0003800000 */
.L_x_182:
        /* <DEDUP_REMOVED lines=11> */
.L_x_185:
[----:B------:R-:W-:Y:S05]  /*4d70*/  BSYNC B1 ;  /* 0x0000000000017941 */ /* 0x000fea0003800000 */
.L_x_184:
[----:B0-----:R-:W-:Y:S01]  /*4d80*/  @!P4 IMAD R9, R34, R155, R22 ;  /* 0x0000009b2209c224 */ /* 0x001fe200078e0216 */
[----:B------:R-:W-:Y:S04]  /*4d90*/  BSSY B1, `(.L_x_186) ;  /* 0x0000006000017945 */ /* 0x000fe80003800000 */
[----:B------:R0:W-:Y:S01]  /*4da0*/  @!P4 STG.E.U8 desc[UR36][R10.64+0x10], R9 ;  /* 0x000010090a00c986 */ /* 0x0001e2000c101124 */
[----:B------:R-:W-:Y:S05]  /*4db0*/  @P3 BRA `(.L_x_187) ;  /* 0x00000000000c3947 */ /* 0x000fea0003800000 */
[----:B--2---:R-:W0:Y:S02]  /*4dc0*/  LDG.E.U8 R157, desc[UR36][R12.64+0x11] ;  /* 0x000011240c9d7981 */ /* 0x004e24000c1e1100 */
[----:B0-----:R-:W-:-:S05]  /*4dd0*/  PRMT R9, R157, 0x8880, RZ ;  /* 0x000088809d097816 */ /* 0x001fca00000000ff */
[----:B------:R-:W-:-:S07]  /*4de0*/  IMAD R22, R9, R156, RZ ;  /* 0x0000009c09167224 */ /* 0x000fce00078e02ff */
.L_x_187:
[----:B------:R-:W-:Y:S05]  /*4df0*/  BSYNC B1 ;  /* 0x0000000000017941 */ /* 0x000fea0003800000 */
.L_x_186:
[----:B------:R-:W-:Y:S01]  /*4e00*/  @!P3 IMAD R35, R35, R155, R22 ;  /* 0x0000009b2323b224 */ /* 0x000fe200078e0216 */
[----:B------:R-:W-:Y:S04]  /*4e10*/  BSSY B1, `(.L_x_188) ;  /* 0x0000006000017945 */ /* 0x000fe80003800000 */
[----:B------:R0:W-:Y:S01]  /*4e20*/  @!P3 STG.E.U8 desc[UR36][R10.64+0x11], R35 ;  /* 0x000011230a00b986 */ /* 0x0001e2000c101124 */
[----:B------:R-:W-:Y:S05]  /*4e30*/  @P5 BRA `(.L_x_189) ;  /* 0x00000000000c5947 */ /* 0x000fea0003800000 */
[----:B--2---:R-:W0:Y:S02]  /*4e40*/  LDG.E.U8 R157, desc[UR36][R4.64+0x18] ;  /* 0x00001824049d7981 */ /* 0x004e24000c1e1100 */
[----:B0-----:R-:W-:-:S05]  /*4e50*/  PRMT R9, R157, 0x8880, RZ ;  /* 0x000088809d097816 */ /* 0x001fca00000000ff */
[----:B------:R-:W-:-:S07]  /*4e60*/  IMAD R22, R9, R156, RZ ;  /* 0x0000009c09167224 */ /* 0x000fce00078e02ff */
.L_x_189:
[----:B------:R-:W-:Y:S05]  /*4e70*/  BSYNC B1 ;  /* 0x0000000000017941 */ /* 0x000fea0003800000 */
.L_x_188:
[----:B0-----:R-:W-:Y:S01]  /*4e80*/  @!P5 IMAD R9, R36, R155, R22 ;  /* 0x0000009b2409d224 */ /* 0x001fe200078e0216 */
[----:B------:R-:W-:Y:S04]  /*4e90*/  BSSY B1, `(.L_x_190) ;  /* 0x0000006000017945 */ /* 0x000fe80003800000 */
[----:B------:R0:W-:Y:S01]  /*4ea0*/  @!P5 STG.E.U8 desc[UR36][R6.64+0x18], R9 ;  /* 0x000018090600d986 */ /* 0x0001e2000c101124 */
[----:B------:R-:W-:Y:S05]  /*4eb0*/  @P1 BRA `(.L_x_191) ;  /* 0x00000000000c1947 */ /* 0x000fea0003800000 */
[----:B--2---:R-:W0:Y:S02]  /*4ec0*/  LDG.E.U8 R157, desc[UR36][R4.64+0x19] ;  /* 0x00001924049d7981 */ /* 0x004e24000c1e1100 */
[----:B0-----:R-:W-:-:S05]  /*4ed0*/  PRMT R9, R157, 0x8880, RZ ;  /* 0x000088809d097816 */ /* 0x001fca00000000ff */
[----:B------:R-:W-:-:S07]  /*4ee0*/  IMAD R22, R9, R156, RZ ;  /* 0x0000009c09167224 */ /* 0x000fce00078e02ff */
.L_x_191:
[----:B------:R-:W-:Y:S05]  /*4ef0*/  BSYNC B1 ;  /* 0x0000000000017941 */ /* 0x000fea0003800000 */
.L_x_190:
        /* <DEDUP_REMOVED lines=11> */
.L_x_193:
[----:B------:R-:W-:Y:S05]  /*4fb0*/  BSYNC B1 ;  /* 0x0000000000017941 */ /* 0x000fea0003800000 */
.L_x_192:
[----:B0-----:R-:W-:Y:S01]  /*4fc0*/  @!P4 IMAD R9, R38, R155, R22 ;  /* 0x0000009b2609c224 */ /* 0x001fe200078e0216 */
[----:B------:R-:W-:Y:S04]  /*4fd0*/  BSSY B1, `(.L_x_194) ;  /* 0x0000006000017945 */ /* 0x000fe80003800000 */
[----:B------:R0:W-:Y:S01]  /*4fe0*/  @!P4 STG.E.U8 desc[UR36][R10.64+0x18], R9 ;  /* 0x000018090a00c986 */ /* 0x0001e2000c101124 */
[----:B------:R-:W-:Y:S05]  /*4ff0*/  @P3 BRA `(.L_x_195) ;  /* 0x00000000000c3947 */ /* 0x000fea0003800000 */
[----:B--2---:R-:W0:Y:S02]  /*5000*/  LDG.E.U8 R157, desc[UR36][R12.64+0x19] ;  /* 0x000019240c9d7981 */ /* 0x004e24000c1e1100 */
[----:B0-----:R-:W-:-:S05]  /*5010*/  PRMT R9, R157, 0x8880, RZ ;  /* 0x000088809d097816 */ /* 0x001fca00000000ff */
[----:B------:R-:W-:-:S07]  /*5020*/  IMAD R22, R9, R156, RZ ;  /* 0x0000009c09167224 */ /* 0x000fce00078e02ff */
.L_x_195:
[----:B------:R-:W-:Y:S05]  /*5030*/  BSYNC B1 ;  /* 0x0000000000017941 */ /* 0x000fea0003800000 */
.L_x_194:
[----:B------:R-:W-:Y:S01]  /*5040*/  @!P3 IMAD R39, R39, R155, R22 ;  /* 0x0000009b2727b224 */ /* 0x000fe200078e0216 */
[----:B------:R-:W-:Y:S04]  /*5050*/  BSSY B1, `(.L_x_196) ;  /* 0x0000006000017945 */ /* 0x000fe80003800000 */
[----:B------:R0:W-:Y:S01]  /*5060*/  @!P3 STG.E.U8 desc[UR36][R10.64+0x19], R39 ;  /* 0x000019270a00b986 */ /* 0x0001e2000c101124 */
[----:B------:R-:W-:Y:S05]  /*5070*/  @P5 BRA `(.L_x_197) ;  /* 0x00000000000c5947 */ /* 0x000fea0003800000 */
[----:B--2---:R-:W0:Y:S02]  /*5080*/  LDG.E.U8 R157, desc[UR36][R4.64+0x20] ;  /* 0x00002024049d7981 */ /* 0x004e24000c1e1100 */
[----:B0-----:R-:W-:-:S05]  /*5090*/  PRMT R9, R157, 0x8880, RZ ;  /* 0x000088809d097816 */ /* 0x001fca00000000ff */
[----:B------:R-:W-:-:S07]  /*50a0*/  IMAD R22, R9, R156, RZ ;  /* 0x0000009c09167224 */ /* 0x000fce00078e02ff */
.L_x_197:
[----:B------:R-:W-:Y:S05]  /*50b0*/  BSYNC B1 ;  /* 0x0000000000017941 */ /* 0x000fea0003800000 */
.L_x_196:
[----:B0-----:R-:W-:Y:S01]  /*50c0*/  @!P5 IMAD R9, R40, R155, R22 ;  /* 0x0000009b2809d224 */ /* 0x001fe200078e0216 */
[----:B------:R-:W-:Y:S04]  /*50d0*/  BSSY B1, `(.L_x_198) ;  /* 0x0000006000017945 */ /* 0x000fe80003800000 */
[----:B------:R0:W-:Y:S01]  /*50e0*/  @!P5 STG.E.U8 desc[UR36][R6.64+0x20], R9 ;  /* 0x000020090600d986 */ /* 0x0001e2000c101124 */
[----:B------:R-:W-:Y:S05]  /*50f0*/  @P1 BRA `(.L_x_199) ;  /* 0x00000000000c1947 */ /* 0x000fea0003800000 */
[----:B--2---:R-:W0:Y:S02]  /*5100*/  LDG.E.U8 R157, desc[UR36][R4.64+0x21] ;  /* 0x00002124049d7981 */ /* 0x004e24000c1e1100 */
[----:B0-----:R-:W-:-:S05]  /*5110*/  PRMT R9, R157, 0x8880, RZ ;  /* 0x000088809d097816 */ /* 0x001fca00000000ff */
[----:B------:R-:W-:-:S07]  /*5120*/  IMAD R22, R9, R156, RZ ;  /* 0x0000009c09167224 */ /* 0x000fce00078e02ff */
.L_x_199:
[----:B------:R-:W-:Y:S05]  /*5130*/  BSYNC B1 ;  /* 0x0000000000017941 */ /* 0x000fea0003800000 */
.L_x_198:
        /* <DEDUP_REMOVED lines=11> */
.L_x_201:
[----:B------:R-:W-:Y:S05]  /*51f0*/  BSYNC B1 ;  /* 0x0000000000017941 */ /* 0x000fea0003800000 */
.L_x_200:
[----:B0-----:R-:W-:Y:S01]  /*5200*/  @!P4 IMAD R9, R42, R155, R22 ;  /* 0x0000009b2a09c224 */ /* 0x001fe200078e0216 */
[----:B------:R-:W-:Y:S04]  /*5210*/  BSSY B1, `(.L_x_202) ;  /* 0x0000006000017945 */ /* 0x000fe80003800000 */
[----:B------:R0:W-:Y:S01]  /*5220*/  @!P4 STG.E.U8 desc[UR36][R10.64+0x20], R9 ;  /* 0x000020090a00c986 */ /* 0x0001e2000c101124 */
[----:B------:R-:W-:Y:S05]  /*5230*/  @P3 BRA `(.L_x_203) ;  /* 0x00000000000c3947 */ /* 0x000fea0003800000 */
[----:B--2---:R-:W0:Y:S02]  /*5240*/  LDG.E.U8 R157, desc[UR36][R12.64+0x21] ;  /* 0x000021240c9d7981 */ /* 0x004e24000c1e1100 */
[----:B0-----:R-:W-:-:S05]  /*5250*/  PRMT R9, R157, 0x8880, RZ ;  /* 0x000088809d097816 */ /* 0x001fca00000000ff */
[----:B------:R-:W-:-:S07]  /*5260*/  IMAD R22, R9, R156, RZ ;  /* 0x0000009c09167224 */ /* 0x000fce00078e02ff */
.L_x_203:
[----:B------:R-:W-:Y:S05]  /*5270*/  BSYNC B1 ;  /* 0x0000000000017941 */ /* 0x000fea0003800000 */
.L_x_202:
[----:B------:R-:W-:Y:S01]  /*5280*/  @!P3 IMAD R43, R43, R155, R22 ;  /* 0x0000009b2b2bb224 */ /* 0x000fe200078e0216 */
[----:B------:R-:W-:Y:S04]  /*5290*/  BSSY B1, `(.L_x_204) ;  /* 0x0000006000017945 */ /* 0x000fe80003800000 */
[----:B------:R0:W-:Y:S01]  /*52a0*/  @!P3 STG.E.U8 desc[UR36][R10.64+0x21], R43 ;  /* 0x0000212b0a00b986 */ /* 0x0001e2000c101124 */
[----:B------:R-:W-:Y:S05]  /*52b0*/  @P5 BRA `(.L_x_205) ;  /* 0x00000000000c5947 */ /* 0x000fea0003800000 */
[----:B--2---:R-:W0:Y:S02]  /*52c0*/  LDG.E.U8 R157, desc[UR36][R4.64+0x28] ;  /* 0x00002824049d7981 */ /* 0x004e24000c1e1100 */
[----:B0-----:R-:W-:-:S05]  /*52d0*/  PRMT R9, R157, 0x8880, RZ ;  /* 0x000088809d097816 */ /* 0x001fca00000000ff */
[----:B------:R-:W-:-:S07]  /*52e0*/  IMAD R22, R9, R156, RZ ;  /* 0x0000009c09167224 */ /* 0x000fce00078e02ff */
.L_x_205:
[----:B------:R-:W-:Y:S05]  /*52f0*/  BSYNC B1 ;  /* 0x0000000000017941 */ /* 0x000fea0003800000 */
.L_x_204:
[----:B0-----:R-:W-:Y:S01]  /*5300*/  @!P5 IMAD R9, R44, R155, R22 ;  /* 0x0000009b2c09d224 */ /* 0x001fe200078e0216 */
[----:B------:R-:W-:Y:S04]  /*5310*/  BSSY B1, `(.L_x_206) ;  /* 0x0000006000017945 */ /* 0x000fe80003800000 */
[----:B------:R0:W-:Y:S01]  /*5320*/  @!P5 STG.E.U8 desc[UR36][R6.64+0x28], R9 ;  /* 0x000028090600d986 */ /* 0x0001e2000c101124 */
[----:B------:R-:W-:Y:S05]  /*5330*/  @P1 BRA `(.L_x_207) ;  /* 0x00000000000c1947 */ /* 0x000fea0003800000 */
[----:B--2---:R-:W0:Y:S02]  /*5340*/  LDG.E.U8 R157, desc[UR36][R4.64+0x29] ;  /* 0x00002924049d7981 */ /* 0x004e24000c1e1100 */
[----:B0-----:R-:W-:-:S05]  /*5350*/  PRMT R9, R157, 0x8880, RZ ;  /* 0x000088809d097816 */ /* 0x001fca00000000ff */
[----:B------:R-:W-:-:S07]  /*5360*/  IMAD R22, R9, R156, RZ ;  /* 0x0000009c09167224 */ /* 0x000fce00078e02ff */
.L_x_207:
[----:B------:R-:W-:Y:S05]  /*5370*/  BSYNC B1 ;  /* 0x0000000000017941 */ /* 0x000fea0003800000 */
.L_x_206:
        /* <DEDUP_REMOVED lines=11> */
.L_x_209:
[----:B------:R-:W-:Y:S05]  /*5430*/  BSYNC B1 ;  /* 0x0000000000017941 */ /* 0x000fea0003800000 */
.L_x_208:
[----:B0-----:R-:W-:Y:S01]  /*5440*/  @!P4 IMAD R9, R46, R155, R22 ;  /* 0x0000009b2e09c224 */ /* 0x001fe200078e0216 */
[----:B------:R-:W-:Y:S04]  /*5450*/  BSSY B1, `(.L_x_210) ;  /* 0x0000006000017945 */ /* 0x000fe80003800000 */
[----:B------:R0:W-:Y:S01]  /*5460*/  @!P4 STG.E.U8 desc[UR36][R10.64+0x28], R9 ;  /* 0x000028090a00c986 */ /* 0x0001e2000c101124 */
[----:B------:R-:W-:Y:S05]  /*5470*/  @P3 BRA `(.L_x_211) ;  /* 0x00000000000c3947 */ /* 0x000fea0003800000 */
[----:B--2---:R-:W0:Y:S02]  /*5480*/  LDG.E.U8 R157, desc[UR36][R12.64+0x29] ;  /* 0x000029240c9d7981 */ /* 0x004e24000c1e1100 */
[----:B0-----:R-:W-:-:S05]  /*5490*/  PRMT R9, R157, 0x8880, RZ ;  /* 0x000088809d097816 */ /* 0x001fca00000000ff */
[----:B------:R-:W-:-:S07]  /*54a0*/  IMAD R22, R9, R156, RZ ;  /* 0x0000009c09167224 */ /* 0x000fce00078e02ff */
.L_x_211:
[----:B------:R-:W-:Y:S05]  /*54b0*/  BSYNC B1 ;  /* 0x0000000000017941 */ /* 0x000fea0003800000 */
.L_x_210:
[----:B------:R-:W-:Y:S01]  /*54c0*/  @!P3 IMAD R47, R47, R155, R22 ;  /* 0x0000009b2f2fb224 */ /* 0x000fe200078e0216 */
[----:B------:R-:W-:Y:S04]  /*54d0*/  BSSY B1, `(.L_x_212) ;  /* 0x0000006000017945 */ /* 0x000fe80003800000 */
[----:B------:R0:W-:Y:S01]  /*54e0*/  @!P3 STG.E.U8 desc[UR36][R10.64+0x29], R47 ;  /* 0x0000292f0a00b986 */ /* 0x0001e2000c101124 */
[----:B------:R-:W-:Y:S05]  /*54f0*/  @P5 BRA `(.L_x_213) ;  /* 0x00000000000c5947 */ /* 0x000fea0003800000 */
[----:B--2---:R-:W0:Y:S02]  /*5500*/  LDG.E.U8 R157, desc[UR36][R4.64+0x30] ;  /* 0x00003024049d7981 */ /* 0x004e24000c1e1100 */
[----:B0-----:R-:W-:-:S05]  /*5510*/  PRMT R9, R157, 0x8880, RZ ;  /* 0x000088809d097816 */ /* 0x001fca00000000ff */
[----:B------:R-:W-:-:S07]  /*5520*/  IMAD R22, R9, R156, RZ ;  /* 0x0000009c09167224 */ /* 0x000fce00078e02ff */
.L_x_213:
[----:B------:R-:W-:Y:S05]  /*5530*/  BSYNC B1 ;  /* 0x0000000000017941 */ /* 0x000fea0003800000 */
.L_x_212:
[----:B0-----:R-:W-:Y:S01]  /*5540*/  @!P5 IMAD R9, R48, R155, R22 ;  /* 0x0000009b3009d224 */ /* 0x001fe200078e0216 */
[----:B------:R-:W-:Y:S04]  /*5550*/  BSSY B1, `(.L_x_214) ;  /* 0x0000006000017945 */ /* 0x000fe80003800000 */
[----:B------:R0:W-:Y:S01]  /*5560*/  @!P5 STG.E.U8 desc[UR36][R6.64+0x30], R9 ;  /* 0x000030090600d986 */ /* 0x0001e2000c101124 */
[----:B------:R-:W-:Y:S05]  /*5570*/  @P1 BRA `(.L_x_215) ;  /* 0x00000000000c1947 */ /* 0x000fea0003800000 */
[----:B--2---:R-:W0:Y:S02]  /*5580*/  LDG.E.U8 R157, desc[UR36][R4.64+0x31] ;  /* 0x00003124049d7981 */ /* 0x004e24000c1e1100 */
[----:B0-----:R-:W-:-:S05]  /*5590*/  PRMT R9, R157, 0x8880, RZ ;  /* 0x000088809d097816 */ /* 0x001fca00000000ff */
[----:B------:R-:W-:-:S07]  /*55a0*/  IMAD R22, R9, R156, RZ ;  /* 0x0000009c09167224 */ /* 0x000fce00078e02ff */
.L_x_215:
[----:B------:R-:W-:Y:S05]  /*55b0*/  BSYNC B1 ;  /* 0x0000000000017941 */ /* 0x000fea0003800000 */
.L_x_214:
        /* <DEDUP_REMOVED lines=11> */
.L_x_217:
[----:B------:R-:W-:Y:S05]  /*5670*/  BSYNC B1 ;  /* 0x0000000000017941 */ /* 0x000fea0003800000 */
.L_x_216:
[----:B0-----:R-:W-:Y:S01]  /*5680*/  @!P4 IMAD R9, R50, R155, R22 ;  /* 0x0000009b3209c224 */ /* 0x001fe200078e0216 */
[----:B------:R-:W-:Y:S04]  /*5690*/  BSSY B1, `(.L_x_218) ;  /* 0x0000006000017945 */ /* 0x000fe80003800000 */
[----:B------:R0:W-:Y:S01]  /*56a0*/  @!P4 STG.E.U8 desc[UR36][R10.64+0x30], R9 ;  /* 0x000030090a00c986 */ /* 0x0001e2000c101124 */
[----:B------:R-:W-:Y:S05]  /*56b0*/  @P3 BRA `(.L_x_219) ;  /* 0x00000000000c3947 */ /* 0x000fea0003800000 */
[----:B--2---:R-:W0:Y:S02]  /*56c0*/  LDG.E.U8 R157, desc[UR36][R12.64+0x31] ;  /* 0x000031240c9d7981 */ /* 0x004e24000c1e1100 */
[----:B0-----:R-:W-:-:S05]  /*56d0*/  PRMT R9, R157, 0x8880, RZ ;  /* 0x000088809d097816 */ /* 0x001fca00000000ff */
[----:B------:R-:W-:-:S07]  /*56e0*/  IMAD R22, R9, R156, RZ ;  /* 0x0000009c09167224 */ /* 0x000fce00078e02ff */
.L_x_219:
[----:B------:R-:W-:Y:S05]  /*56f0*/  BSYNC B1 ;  /* 0x0000000000017941 */ /* 0x000fea0003800000 */
.L_x_218:
[----:B------:R-:W-:Y:S01]  /*5700*/  @!P3 IMAD R51, R51, R155, R22 ;  /* 0x0000009b3333b224 */ /* 0x000fe200078e0216 */
[----:B------:R-:W-:Y:S04]  /*5710*/  BSSY B1, `(.L_x_220) ;  /* 0x0000006000017945 */ /* 0x000fe80003800000 */
[----:B------:R0:W-:Y:S01]  /*5720*/  @!P3 STG.E.U8 desc[UR36][R10.64+0x31], R51 ;  /* 0x000031330a00b986 */ /* 0x0001e2000c101124 */
[----:B------:R-:W-:Y:S05]  /*5730*/  @P5 BRA `(.L_x_221) ;  /* 0x00000000000c5947 */ /* 0x000fea0003800000 */
[----:B--2---:R-:W0:Y:S02]  /*5740*/  LDG.E.U8 R157, desc[UR36][R4.64+0x38] ;  /* 0x00003824049d7981 */ /* 0x004e24000c1e1100 */
[----:B0-----:R-:W-:-:S05]  /*5750*/  PRMT R9, R157, 0x8880, RZ ;  /* 0x000088809d097816 */ /* 0x001fca00000000ff */
[----:B------:R-:W-:-:S07]  /*5760*/  IMAD R22, R9, R156, RZ ;  /* 0x0000009c09167224 */ /* 0x000fce00078e02ff */
.L_x_221:
[----:B------:R-:W-:Y:S05]  /*5770*/  BSYNC B1 ;  /* 0x0000000000017941 */ /* 0x000fea0003800000 */
.L_x_220:
[----:B0-----:R-:W-:Y:S01]  /*5780*/  @!P5 IMAD R9, R52, R155, R22 ;  /* 0x0000009b3409d224 */ /* 0x001fe200078e0216 */
[----:B------:R-:W-:Y:S04]  /*5790*/  BSSY B1, `(.L_x_222) ;  /* 0x0000006000017945 */ /* 0x000fe80003800000 */
[----:B------:R0:W-:Y:S01]  /*57a0*/  @!P5 STG.E.U8 desc[UR36][R6.64+0x38], R9 ;  /* 0x000038090600d986 */ /* 0x0001e2000c101124 */
[----:B------:R-:W-:Y:S05]  /*57b0*/  @P1 BRA `(.L_x_223) ;  /* 0x00000000000c1947 */ /* 0x000fea0003800000 */
[----:B--2---:R-:W0:Y:S02]  /*57c0*/  LDG.E.U8 R157, desc[UR36][R4.64+0x39] ;  /* 0x00003924049d7981 */ /* 0x004e24000c1e1100 */
[----:B0-----:R-:W-:-:S05]  /*57d0*/  PRMT R9, R157, 0x8880, RZ ;  /* 0x000088809d097816 */ /* 0x001fca00000000ff */
[----:B------:R-:W-:-:S07]  /*57e0*/  IMAD R22, R9, R156, RZ ;  /* 0x0000009c09167224 */ /* 0x000fce00078e02ff */
.L_x_223:
[----:B------:R-:W-:Y:S05]  /*57f0*/  BSYNC B1 ;  /* 0x0000000000017941 */ /* 0x000fea0003800000 */
.L_x_222:
        /* <DEDUP_REMOVED lines=11> */
.L_x_225:
[----:B------:R-:W-:Y:S05]  /*58b0*/  BSYNC B1 ;  /* 0x0000000000017941 */ /* 0x000fea0003800000 */
.L_x_224:
[----:B0-----:R-:W-:Y:S01]  /*58c0*/  @!P4 IMAD R9, R54, R155, R22 ;  /* 0x0000009b3609c224 */ /* 0x001fe200078e0216 */
[----:B------:R-:W-:Y:S04]  /*58d0*/  BSSY B1, `(.L_x_226) ;  /* 0x0000006000017945 */ /* 0x000fe80003800000 */
[----:B------:R0:W-:Y:S01]  /*58e0*/  @!P4 STG.E.U8 desc[UR36][R10.64+0x38], R9 ;  /* 0x000038090a00c986 */ /* 0x0001e2000c101124 */
[----:B------:R-:W-:Y:S05]  /*58f0*/  @P3 BRA `(.L_x_227) ;  /* 0x00000000000c3947 */ /* 0x000fea0003800000 */
[----:B--2---:R-:W0:Y:S02]  /*5900*/  LDG.E.U8 R157, desc[UR36][R12.64+0x39] ;  /* 0x000039240c9d7981 */ /* 0x004e24000c1e1100 */
[----:B0-----:R-:W-:-:S05]  /*5910*/  PRMT R9, R157, 0x8880, RZ ;  /* 0x000088809d097816 */ /* 0x001fca00000000ff */
[----:B------:R-:W-:-:S07]  /*5920*/  IMAD R22, R9, R156, RZ ;  /* 0x0000009c09167224 */ /* 0x000fce00078e02ff */
.L_x_227:
[----:B------:R-:W-:Y:S05]  /*5930*/  BSYNC B1 ;  /* 0x0000000000017941 */ /* 0x000fea0003800000 */
.L_x_226:
[----:B------:R-:W-:Y:S01]  /*5940*/  @!P3 IMAD R55, R55, R155, R22 ;  /* 0x0000009b3737b224 */ /* 0x000fe200078e0216 */
[----:B------:R-:W-:Y:S04]  /*5950*/  BSSY B1, `(.L_x_228) ;  /* 0x0000006000017945 */ /* 0x000fe80003800000 */
[----:B------:R0:W-:Y:S01]  /*5960*/  @!P3 STG.E.U8 desc[UR36][R10.64+0x39], R55 ;  /* 0x000039370a00b986 */ /* 0x0001e2000c101124 */
[----:B------:R-:W-:Y:S05]  /*5970*/  @P5 BRA `(.L_x_229) ;  /* 0x00000000000c5947 */ /* 0x000fea0003800000 */
[----:B--2---:R-:W0:Y:S02]  /*5980*/  LDG.E.U8 R157, desc[UR36][R4.64+0x40] ;  /* 0x00004024049d7981 */ /* 0x004e24000c1e1100 */
[----:B0-----:R-:W-:-:S05]  /*5990*/  PRMT R9, R157, 0x8880, RZ ;  /* 0x000088809d097816 */ /* 0x001fca00000000ff */
[----:B------:R-:W-:-:S07]  /*59a0*/  IMAD R22, R9, R156, RZ ;  /* 0x0000009c09167224 */ /* 0x000fce00078e02ff */
.L_x_229:
[----:B------:R-:W-:Y:S05]  /*59b0*/  BSYNC B1 ;  /* 0x0000000000017941 */ /* 0x000fea0003800000 */
.L_x_228:
[----:B0-----:R-:W-:Y:S01]  /*59c0*/  @!P5 IMAD R9, R56, R155, R22 ;  /* 0x0000009b3809d224 */ /* 0x001fe200078e0216 */
[----:B------:R-:W-:Y:S04]  /*59d0*/  BSSY B1, `(.L_x_230) ;  /* 0x0000006000017945 */ /* 0x000fe80003800000 */
[----:B------:R0:W-:Y:S01]  /*59e0*/  @!P5 STG.E.U8 desc[UR36][R6.64+0x40], R9 ;  /* 0x000040090600d986 */ /* 0x0001e2000c101124 */
[----:B------:R-:W-:Y:S05]  /*59f0*/  @P1 BRA `(.L_x_231) ;  /* 0x00000000000c1947 */ /* 0x000fea0003800000 */
[----:B--2---:R-:W0:Y:S02]  /*5a00*/  LDG.E.U8 R157, desc[UR36][R4.64+0x41] ;  /* 0x00004124049d7981 */ /* 0x004e24000c1e1100 */
[----:B0-----:R-:W-:-:S05]  /*5a10*/  PRMT R9, R157, 0x8880, RZ ;  /* 0x000088809d097816 */ /* 0x001fca00000000ff */
[----:B------:R-:W-:-:S07]  /*5a20*/  IMAD R22, R9, R156, RZ ;  /* 0x0000009c09167224 */ /* 0x000fce00078e02ff */
.L_x_231:
[----:B------:R-:W-:Y:S05]  /*5a30*/  BSYNC B1 ;  /* 0x0000000000017941 */ /* 0x000fea0003800000 */
.L_x_230:
        /* <DEDUP_REMOVED lines=11> */
.L_x_233:
[----:B------:R-:W-:Y:S05]  /*5af0*/  BSYNC B1 ;  /* 0x0000000000017941 */ /* 0x000fea0003800000 */
.L_x_232:
[----:B0-----:R-:W-:Y:S01]  /*5b00*/  @!P4 IMAD R9, R58, R155, R22 ;  /* 0x0000009b3a09c224 */ /* 0x001fe200078e0216 */
[----:B------:R-:W-:Y:S04]  /*5b10*/  BSSY B1, `(.L_x_234) ;  /* 0x0000006000017945 */ /* 0x000fe80003800000 */
[----:B------:R0:W-:Y:S01]  /*5b20*/  @!P4 STG.E.U8 desc[UR36][R10.64+0x40], R9 ;  /* 0x000040090a00c986 */ /* 0x0001e2000c101124 */
[----:B------:R-:W-:Y:S05]  /*5b30*/  @P3 BRA `(.L_x_235) ;  /* 0x00000000000c3947 */ /* 0x000fea0003800000 */
[----:B--2---:R-:W0:Y:S02]  /*5b40*/  LDG.E.U8 R157, desc[UR36][R12.64+0x41] ;  /* 0x000041240c9d7981 */ /* 0x004e24000c1e1100 */
[----:B0-----:R-:W-:-:S05]  /*5b50*/  PRMT R9, R157, 0x8880, RZ ;  /* 0x000088809d097816 */ /* 0x001fca00000000ff */
[----:B------:R-:W-:-:S07]  /*5b60*/  IMAD R22, R9, R156, RZ ;  /* 0x0000009c09167224 */ /* 0x000fce00078e02ff */
.L_x_235:
[----:B------:R-:W-:Y:S05]  /*5b70*/  BSYNC B1 ;  /* 0x0000000000017941 */ /* 0x000fea0003800000 */
.L_x_234:
[----:B------:R-:W-:Y:S01]  /*5b80*/  @!P3 IMAD R59, R59, R155, R22 ;  /* 0x0000009b3b3bb224 */ /* 0x000fe200078e0216 */
[----:B------:R-:W-:Y:S04]  /*5b90*/  BSSY B1, `(.L_x_236) ;  /* 0x0000006000017945 */ /* 0x000fe80003800000 */
[----:B------:R0:W-:Y:S01]  /*5ba0*/  @!P3 STG.E.U8 desc[UR36][R10.64+0x41], R59 ;  /* 0x0000413b0a00b986 */ /* 0x0001e2000c101124 */
[----:B------:R-:W-:Y:S05]  /*5bb0*/  @P5 BRA `(.L_x_237) ;  /* 0x00000000000c5947 */ /* 0x000fea0003800000 */
[----:B--2---:R-:W0:Y:S02]  /*5bc0*/  LDG.E.U8 R157, desc[UR36][R4.64+0x48] ;  /* 0x00004824049d7981 */ /* 0x004e24000c1e1100 */
[----:B0-----:R-:W-:-:S05]  /*5bd0*/  PRMT R9, R157, 0x8880, RZ ;  /* 0x000088809d097816 */ /* 0x001fca00000000ff */
[----:B------:R-:W-:-:S07]  /*5be0*/  IMAD R22, R9, R156, RZ ;  /* 0x0000009c09167224 */ /* 0x000fce00078e02ff */
.L_x_237:
[----:B------:R-:W-:Y:S05]  /*5bf0*/  BSYNC B1 ;  /* 0x0000000000017941 */ /* 0x000fea0003800000 */
.L_x_236:
[----:B0-----:R-:W-:Y:S01]  /*5c00*/  @!P5 IMAD R9, R60, R155, R22 ;  /* 0x0000009b3c09d224 */ /* 0x001fe200078e0216 */
[----:B------:R-:W-:Y:S04]  /*5c10*/  BSSY B1, `(.L_x_238) ;  /* 0x0000006000017945 */ /* 0x000fe80003800000 */
[----:B------:R0:W-:Y:S01]  /*5c20*/  @!P5 STG.E.U8 desc[UR36][R6.64+0x48], R9 ;  /* 0x000048090600d986 */ /* 0x0001e2000c101124 */
[----:B------:R-:W-:Y:S05]  /*5c30*/  @P1 BRA `(.L_x_239) ;  /* 0x00000000000c1947 */ /* 0x000fea0003800000 */
[----:B--2---:R-:W0:Y:S02]  /*5c40*/  LDG.E.U8 R157, desc[UR36][R4.64+0x49] ;  /* 0x00004924049d7981 */ /* 0x004e24000c1e1100 */
[----:B0-----:R-:W-:-:S05]  /*5c50*/  PRMT R9, R157, 0x8880, RZ ;  /* 0x000088809d097816 */ /* 0x001fca00000000ff */
[----:B------:R-:W-:-:S07]  /*5c60*/  IMAD R22, R9, R156, RZ ;  /* 0x0000009c09167224 */ /* 0x000fce00078e02ff */
.L_x_239:
[----:B------:R-:W-:Y:S05]  /*5c70*/  BSYNC B1 ;  /* 0x0000000000017941 */ /* 0x000fea0003800000 */
.L_x_238:
        /* <DEDUP_REMOVED lines=11> */
.L_x_241:
[----:B------:R-:W-:Y:S05]  /*5d30*/  BSYNC B1 ;  /* 0x0000000000017941 */ /* 0x000fea0003800000 */
.L_x_240:
[----:B0-----:R-:W-:Y:S01]  /*5d40*/  @!P4 IMAD R9, R62, R155, R22 ;  /* 0x0000009b3e09c224 */ /* 0x001fe200078e0216 */
[----:B------:R-:W-:Y:S04]  /*5d50*/  BSSY B1, `(.L_x_242) ;  /* 0x0000006000017945 */ /* 0x000fe80003800000 */
[----:B------:R0:W-:Y:S01]  /*5d60*/  @!P4 STG.E.U8 desc[UR36][R10.64+0x48], R9 ;  /* 0x000048090a00c986 */ /* 0x0001e2000c101124 */
[----:B------:R-:W-:Y:S05]  /*5d70*/  @P3 BRA `(.L_x_243) ;  /* 0x00000000000c3947 */ /* 0x000fea0003800000 */
[----:B--2---:R-:W0:Y:S02]  /*5d80*/  LDG.E.U8 R157, desc[UR36][R12.64+0x49] ;  /* 0x000049240c9d7981 */ /* 0x004e24000c1e1100 */
[----:B0-----:R-:W-:-:S05]  /*5d90*/  PRMT R9, R157, 0x8880, RZ ;  /* 0x000088809d097816 */ /* 0x001fca00000000ff */
[----:B------:R-:W-:-:S07]  /*5da0*/  IMAD R22, R9, R156, RZ ;  /* 0x0000009c09167224 */ /* 0x000fce00078e02ff */
.L_x_243:
[----:B------:R-:W-:Y:S05]  /*5db0*/  BSYNC B1 ;  /* 0x0000000000017941 */ /* 0x000fea0003800000 */
.L_x_242:
[----:B------:R-:W-:Y:S01]  /*5dc0*/  @!P3 IMAD R63, R63, R155, R22 ;  /* 0x0000009b3f3fb224 */ /* 0x000fe200078e0216 */
[----:B------:R-:W-:Y:S04]  /*5dd0*/  BSSY B1, `(.L_x_244) ;  /* 0x0000006000017945 */ /* 0x000fe80003800000 */
[----:B------:R0:W-:Y:S01]  /*5de0*/  @!P3 STG.E.U8 desc[UR36][R10.64+0x49], R63 ;  /* 0x0000493f0a00b986 */ /* 0x0001e2000c101124 */
[----:B------:R-:W-:Y:S05]  /*5df0*/  @P5 BRA `(.L_x_245) ;  /* 0x00000000000c5947 */ /* 0x000fea0003800000 */
[----:B--2---:R-:W0:Y:S02]  /*5e00*/  LDG.E.U8 R157, desc[UR36][R4.64+0x50] ;  /* 0x00005024049d7981 */ /* 0x004e24000c1e1100 */
[----:B0-----:R-:W-:-:S05]  /*5e10*/  PRMT R9, R157, 0x8880, RZ ;  /* 0x000088809d097816 */ /* 0x001fca00000000ff */
[----:B------:R-:W-:-:S07]  /*5e20*/  IMAD R22, R9, R156, RZ ;  /* 0x0000009c09167224 */ /* 0x000fce00078e02ff */
.L_x_245:
[----:B------:R-:W-:Y:S05]  /*5e30*/  BSYNC B1 ;  /* 0x0000000000017941 */ /* 0x000fea0003800000 */
.L_x_244:
[----:B0-----:R-:W-:Y:S01]  /*5e40*/  @!P5 IMAD R9, R64, R155, R22 ;  /* 0x0000009b4009d224 */ /* 0x001fe200078e0216 */
[----:B------:R-:W-:Y:S04]  /*5e50*/  BSSY B1, `(.L_x_246) ;  /* 0x0000006000017945 */ /* 0x000fe80003800000 */
[----:B------:R0:W-:Y:S01]  /*5e60*/  @!P5 STG.E.U8 desc[UR36][R6.64+0x50], R9 ;  /* 0x000050090600d986 */ /* 0x0001e2000c101124 */
[----:B------:R-:W-:Y:S05]  /*5e70*/  @P1 BRA `(.L_x_247) ;  /* 0x00000000000c1947 */ /* 0x000fea0003800000 */
[----:B--2---:R-:W0:Y:S02]  /*5e80*/  LDG.E.U8 R157, desc[UR36][R4.64+0x51] ;  /* 0x00005124049d7981 */ /* 0x004e24000c1e1100 */
[----:B0-----:R-:W-:-:S05]  /*5e90*/  PRMT R9, R157, 0x8880, RZ ;  /* 0x000088809d097816 */ /* 0x001fca00000000ff */
[----:B------:R-:W-:-:S07]  /*5ea0*/  IMAD R22, R9, R156, RZ ;  /* 0x0000009c09167224 */ /* 0x000fce00078e02ff */
.L_x_247:
[----:B------:R-:W-:Y:S05]  /*5eb0*/  BSYNC B1 ;  /* 0x0000000000017941 */ /* 0x000fea0003800000 */
.L_x_246:
        /* <DEDUP_REMOVED lines=11> */
.L_x_249:
[----:B------:R-:W-:Y:S05]  /*5f70*/  BSYNC B1 ;  /* 0x0000000000017941 */ /* 0x000fea0003800000 */
.L_x_248:
[----:B0-----:R-:W-:Y:S01]  /*5f80*/  @!P4 IMAD R9, R66, R155, R22 ;  /* 0x0000009b4209c224 */ /* 0x001fe200078e0216 */
[----:B------:R-:W-:Y:S04]  /*5f90*/  BSSY B1, `(.L_x_250) ;  /* 0x0000006000017945 */ /* 0x000fe80003800000 */
[----:B------:R0:W-:Y:S01]  /*5fa0*/  @!P4 STG.E.U8 desc[UR36][R10.64+0x50], R9 ;  /* 0x000050090a00c986 */ /* 0x0001e2000c101124 */
[----:B------:R-:W-:Y:S05]  /*5fb0*/  @P3 BRA `(.L_x_251) ;  /* 0x00000000000c3947 */ /* 0x000fea0003800000 */
[----:B--2---:R-:W0:Y:S02]  /*5fc0*/  LDG.E.U8 R157, desc[UR36][R12.64+0x51] ;  /* 0x000051240c9d7981 */ /* 0x004e24000c1e1100 */
[----:B0-----:R-:W-:-:S05]  /*5fd0*/  PRMT R9, R157, 0x8880, RZ ;  /* 0x000088809d097816 */ /* 0x001fca00000000ff */
[----:B------:R-:W-:-:S07]  /*5fe0*/  IMAD R22, R9, R156, RZ ;  /* 0x0000009c09167224 */ /* 0x000fce00078e02ff */
.L_x_251:
[----:B------:R-:W-:Y:S05]  /*5ff0*/  BSYNC B1 ;  /* 0x0000000000017941 */ /* 0x000fea0003800000 */
.L_x_250:
[----:B------:R-:W-:Y:S01]  /*6000*/  @!P3 IMAD R67, R67, R155, R22 ;  /* 0x0000009b4343b224 */ /* 0x000fe200078e0216 */
[----:B------:R-:W-:Y:S04]  /*6010*/  BSSY B1, `(.L_x_252) ;  /* 0x0000006000017945 */ /* 0x000fe80003800000 */
[----:B------:R0:W-:Y:S01]  /*6020*/  @!P3 STG.E.U8 desc[UR36][R10.64+0x51], R67 ;  /* 0x000051430a00b986 */ /* 0x0001e2000c101124 */
[----:B------:R-:W-:Y:S05]  /*6030*/  @P5 BRA `(.L_x_253) ;  /* 0x00000000000c5947 */ /* 0x000fea0003800000 */
[----:B--2---:R-:W0:Y:S02]  /*6040*/  LDG.E.U8 R157, desc[UR36][R4.64+0x58] ;  /* 0x00005824049d7981 */ /* 0x004e24000c1e1100 */
[----:B0-----:R-:W-:-:S05]  /*6050*/  PRMT R9, R157, 0x8880, RZ ;  /* 0x000088809d097816 */ /* 0x001fca00000000ff */
[----:B------:R-:W-:-:S07]  /*6060*/  IMAD R22, R9, R156, RZ ;  /* 0x0000009c09167224 */ /* 0x000fce00078e02ff */
.L_x_253:
[----:B------:R-:W-:Y:S05]  /*6070*/  BSYNC B1 ;  /* 0x0000000000017941 */ /* 0x000fea0003800000 */
.L_x_252:
[----:B0-----:R-:W-:Y:S01]  /*6080*/  @!P5 IMAD R9, R68, R155, R22 ;  /* 0x0000009b4409d224 */ /* 0x001fe200078e0216 */
[----:B------:R-:W-:Y:S04]  /*6090*/  BSSY B1, `(.L_x_254) ;  /* 0x0000006000017945 */ /* 0x000fe80003800000 */
[----:B------:R0:W-:Y:S01]  /*60a0*/  @!P5 STG.E.U8 desc[UR36][R6.64+0x58], R9 ;  /* 0x000058090600d986 */ /* 0x0001e2000c101124 */
[----:B------:R-:W-:Y:S05]  /*60b0*/  @P1 BRA `(.L_x_255) ;  /* 0x00000000000c1947 */ /* 0x000fea0003800000 */
[----:B--2---:R-:W0:Y:S02]  /*60c0*/  LDG.E.U8 R157, desc[UR36][R4.64+0x59] ;  /* 0x00005924049d7981 */ /* 0x004e24000c1e1100 */
[----:B0-----:R-:W-:-:S05]  /*60d0*/  PRMT R9, R157, 0x8880, RZ ;  /* 0x000088809d097816 */ /* 0x001fca00000000ff */
[----:B------:R-:W-:-:S07]  /*60e0*/  IMAD R22, R9, R156, RZ ;  /* 0x0000009c09167224 */ /* 0x000fce00078e02ff */
.L_x_255:
[----:B------:R-:W-:Y:S05]  /*60f0*/  BSYNC B1 ;  /* 0x0000000000017941 */ /* 0x000fea0003800000 */
.L_x_254:
        /* <DEDUP_REMOVED lines=11> */
.L_x_257:
[----:B------:R-:W-:Y:S05]  /*61b0*/  BSYNC B1 ;  /* 0x0000000000017941 */ /* 0x000fea0003800000 */
.L_x_256:
[----:B0-----:R-:W-:Y:S01]  /*61c0*/  @!P4 IMAD R9, R70, R155, R22 ;  /* 0x0000009b4609c224 */ /* 0x001fe200078e0216 */
[----:B------:R-:W-:Y:S04]  /*61d0*/  BSSY B1, `(.L_x_258) ;  /* 0x0000006000017945 */ /* 0x000fe80003800000 */
[----:B------:R0:W-:Y:S01]  /*61e0*/  @!P4 STG.E.U8 desc[UR36][R10.64+0x58], R9 ;  /* 0x000058090a00c986 */ /* 0x0001e2000c101124 */
[----:B------:R-:W-:Y:S05]  /*61f0*/  @P3 BRA `(.L_x_259) ;  /* 0x00000000000c3947 */ /* 0x000fea0003800000 */
[----:B--2---:R-:W0:Y:S02]  /*6200*/  LDG.E.U8 R157, desc[UR36][R12.64+0x59] ;  /* 0x000059240c9d7981 */ /* 0x004e24000c1e1100 */
[----:B0-----:R-:W-:-:S05]  /*6210*/  PRMT R9, R157, 0x8880, RZ ;  /* 0x000088809d097816 */ /* 0x001fca00000000ff */
[----:B------:R-:W-:-:S07]  /*6220*/  IMAD R22, R9, R156, RZ ;  /* 0x0000009c09167224 */ /* 0x000fce00078e02ff */
.L_x_259:
[----:B------:R-:W-:Y:S05]  /*6230*/  BSYNC B1 ;  /* 0x0000000000017941 */ /* 0x000fea0003800000 */
.L_x_258:
[----:B------:R-:W-:Y:S01]  /*6240*/  @!P3 IMAD R71, R71, R155, R22 ;  /* 0x0000009b4747b224 */ /* 0x000fe200078e0216 */
[----:B------:R-:W-:Y:S04]  /*6250*/  BSSY B1, `(.L_x_260) ;  /* 0x0000006000017945 */ /* 0x000fe80003800000 */
[----:B------:R0:W-:Y:S01]  /*6260*/  @!P3 STG.E.U8 desc[UR36][R10.64+0x59], R71 ;  /* 0x000059470a00b986 */ /* 0x0001e2000c101124 */
[----:B------:R-:W-:Y:S05]  /*6270*/  @P5 BRA `(.L_x_261) ;  /* 0x00000000000c5947 */ /* 0x000fea0003800000 */
[----:B--2---:R-:W0:Y:S02]  /*6280*/  LDG.E.U8 R157, desc[UR36][R4.64+0x60] ;  /* 0x00006024049d7981 */ /* 0x004e24000c1e1100 */
[----:B0-----:R-:W-:-:S05]  /*6290*/  PRMT R9, R157, 0x8880, RZ ;  /* 0x000088809d097816 */ /* 0x001fca00000000ff */
[----:B------:R-:W-:-:S07]  /*62a0*/  IMAD R22, R9, R156, RZ ;  /* 0x0000009c09167224 */ /* 0x000fce00078e02ff */
.L_x_261:
[----:B------:R-:W-:Y:S05]  /*62b0*/  BSYNC B1 ;  /* 0x0000000000017941 */ /* 0x000fea0003800000 */
.L_x_260:
[----:B0-----:R-:W-:Y:S01]  /*62c0*/  @!P5 IMAD R9, R72, R155, R22 ;  /* 0x0000009b4809d224 */ /* 0x001fe200078e0216 */
[----:B------:R-:W-:Y:S04]  /*62d0*/  BSSY B1, `(.L_x_262) ;  /* 0x0000006000017945 */ /* 0x000fe80003800000 */
[----:B------:R0:W-:Y:S01]  /*62e0*/  @!P5 STG.E.U8 desc[UR36][R6.64+0x60], R9 ;  /* 0x000060090600d986 */ /* 0x0001e2000c101124 */
[----:B------:R-:W-:Y:S05]  /*62f0*/  @P1 BRA `(.L_x_263) ;  /* 0x00000000000c1947 */ /* 0x000fea0003800000 */
[----:B--2---:R-:W0:Y:S02]  /*6300*/  LDG.E.U8 R157, desc[UR36][R4.64+0x61] ;  /* 0x00006124049d7981 */ /* 0x004e24000c1e1100 */
[----:B0-----:R-:W-:-:S05]  /*6310*/  PRMT R9, R157, 0x8880, RZ ;  /* 0x000088809d097816 */ /* 0x001fca00000000ff */
[----:B------:R-:W-:-:S07]  /*6320*/  IMAD R22, R9, R156, RZ ;  /* 0x0000009c09167224 */ /* 0x000fce00078e02ff */
.L_x_263:
[----:B------:R-:W-:Y:S05]  /*6330*/  BSYNC B1 ;  /* 0x0000000000017941 */ /* 0x000fea0003800000 */
.L_x_262:
        /* <DEDUP_REMOVED lines=11> */
.L_x_265:
[----:B------:R-:W-:Y:S05]  /*63f0*/  BSYNC B1 ;  /* 0x0000000000017941 */ /* 0x000fea0003800000 */
.L_x_264:
[----:B0-----:R-:W-:Y:S01]  /*6400*/  @!P4 IMAD R9, R74, R155, R22 ;  /* 0x0000009b4a09c224 */ /* 0x001fe200078e0216 */
[----:B------:R-:W-:Y:S04]  /*6410*/  BSSY B1, `(.L_x_266) ;  /* 0x0000006000017945 */ /* 0x000fe80003800000 */
[----:B------:R0:W-:Y:S01]  /*6420*/  @!P4 STG.E.U8 desc[UR36][R10.64+0x60], R9 ;  /* 0x000060090a00c986 */ /* 0x0001e2000c101124 */
[----:B------:R-:W-:Y:S05]  /*6430*/  @P3 BRA `(.L_x_267) ;  /* 0x00000000000c3947 */ /* 0x000fea0003800000 */
[----:B--2---:R-:W0:Y:S02]  /*6440*/  LDG.E.U8 R157, desc[UR36][R12.64+0x61] ;  /* 0x000061240c9d7981 */ /* 0x004e24000c1e1100 */
[----:B0-----:R-:W-:-:S05]  /*6450*/  PRMT R9, R157, 0x8880, RZ ;  /* 0x000088809d097816 */ /* 0x001fca00000000ff */
[----:B------:R-:W-:-:S07]  /*6460*/  IMAD R22, R9, R156, RZ ;  /* 0x0000009c09167224 */ /* 0x000fce00078e02ff */
.L_x_267:
[----:B------:R-:W-:Y:S05]  /*6470*/  BSYNC B1 ;  /* 0x0000000000017941 */ /* 0x000fea0003800000 */
.L_x_266:
[----:B------:R-:W-:Y:S01]  /*6480*/  @!P3 IMAD R75, R75, R155, R22 ;  /* 0x0000009b4b4bb224 */ /* 0x000fe200078e0216 */
[----:B------:R-:W-:Y:S04]  /*6490*/  BSSY B1, `(.L_x_268) ;  /* 0x0000006000017945 */ /* 0x000fe80003800000 */
[----:B------:R0:W-:Y:S01]  /*64a0*/  @!P3 STG.E.U8 desc[UR36][R10.64+0x61], R75 ;  /* 0x0000614b0a00b986 */ /* 0x0001e2000c101124 */
[----:B------:R-:W-:Y:S05]  /*64b0*/  @P5 BRA `(.L_x_269) ;  /* 0x00000000000c5947 */ /* 0x000fea0003800000 */
[----:B--2---:R-:W0:Y:S02]  /*64c0*/  LDG.E.U8 R157, desc[UR36][R4.64+0x68] ;  /* 0x00006824049d7981 */ /* 0x004e24000c1e1100 */
[----:B0-----:R-:W-:-:S05]  /*64d0*/  PRMT R9, R157, 0x8880, RZ ;  /* 0x000088809d097816 */ /* 0x001fca00000000ff */
[----:B------:R-:W-:-:S07]  /*64e0*/  IMAD R22, R9, R156, RZ ;  /* 0x0000009c09167224 */ /* 0x000fce00078e02ff */
.L_x_269:
[----:B------:R-:W-:Y:S05]  /*64f0*/  BSYNC B1 ;  /* 0x0000000000017941 */ /* 0x000fea0003800000 */
.L_x_268:
[----:B0-----:R-:W-:Y:S01]  /*6500*/  @!P5 IMAD R9, R76, R155, R22 ;  /* 0x0000009b4c09d224 */ /* 0x001fe200078e0216 */
[----:B------:R-:W-:Y:S04]  /*6510*/  BSSY B1, `(.L_x_270) ;  /* 0x0000006000017945 */ /* 0x000fe80003800000 */
[----:B------:R0:W-:Y:S01]  /*6520*/  @!P5 STG.E.U8 desc[UR36][R6.64+0x68], R9 ;  /* 0x000068090600d986 */ /* 0x0001e2000c101124 */
[----:B------:R-:W-:Y:S05]  /*6530*/  @P1 BRA `(.L_x_271) ;  /* 0x00000000000c1947 */ /* 0x000fea0003800000 */
[----:B--2---:R-:W0:Y:S02]  /*6540*/  LDG.E.U8 R157, desc[UR36][R4.64+0x69] ;  /* 0x00006924049d7981 */ /* 0x004e24000c1e1100 */
[----:B0-----:R-:W-:-:S05]  /*6550*/  PRMT R9, R157, 0x8880, RZ ;  /* 0x000088809d097816 */ /* 0x001fca00000000ff */
[----:B------:R-:W-:-:S07]  /*6560*/  IMAD R22, R9, R156, RZ ;  /* 0x0000009c09167224 */ /* 0x000fce00078e02ff */
.L_x_271:
[----:B------:R-:W-:Y:S05]  /*6570*/  BSYNC B1 ;  /* 0x0000000000017941 */ /* 0x000fea0003800000 */
.L_x_270:
        /* <DEDUP_REMOVED lines=11> */
.L_x_273:
[----:B------:R-:W-:Y:S05]  /*6630*/  BSYNC B1 ;  /* 0x0000000000017941 */ /* 0x000fea0003800000 */
.L_x_272:
[----:B0-----:R-:W-:Y:S01]  /*6640*/  @!P4 IMAD R9, R78, R155, R22 ;  /* 0x0000009b4e09c224 */ /* 0x001fe200078e0216 */
[----:B------:R-:W-:Y:S04]  /*6650*/  BSSY B1, `(.L_x_274) ;  /* 0x0000006000017945 */ /* 0x000fe80003800000 */
[----:B------:R0:W-:Y:S01]  /*6660*/  @!P4 STG.E.U8 desc[UR36][R10.64+0x68], R9 ;  /* 0x000068090a00c986 */ /* 0x0001e2000c101124 */
[----:B------:R-:W-:Y:S05]  /*6670*/  @P3 BRA `(.L_x_275) ;  /* 0x00000000000c3947 */ /* 0x000fea0003800000 */
[----:B--2---:R-:W0:Y:S02]  /*6680*/  LDG.E.U8 R157, desc[UR36][R12.64+0x69] ;  /* 0x000069240c9d7981 */ /* 0x004e24000c1e1100 */
[----:B0-----:R-:W-:-:S05]  /*6690*/  PRMT R9, R157, 0x8880, RZ ;  /* 0x000088809d097816 */ /* 0x001fca00000000ff */
[----:B------:R-:W-:-:S07]  /*66a0*/  IMAD R22, R9, R156, RZ ;  /* 0x0000009c09167224 */ /* 0x000fce00078e02ff */
.L_x_275:
[----:B------:R-:W-:Y:S05]  /*66b0*/  BSYNC B1 ;  /* 0x0000000000017941 */ /* 0x000fea0003800000 */
.L_x_274:
[----:B------:R-:W-:Y:S01]  /*66c0*/  @!P3 IMAD R79, R79, R155, R22 ;  /* 0x0000009b4f4fb224 */ /* 0x000fe200078e0216 */
[----:B------:R-:W-:Y:S04]  /*66d0*/  BSSY B1, `(.L_x_276) ;  /* 0x0000006000017945 */ /* 0x000fe80003800000 */
[----:B------:R0:W-:Y:S01]  /*66e0*/  @!P3 STG.E.U8 desc[UR36][R10.64+0x69], R79 ;  /* 0x0000694f0a00b986 */ /* 0x0001e2000c101124 */
[----:B------:R-:W-:Y:S05]  /*66f0*/  @P5 BRA `(.L_x_277) ;  /* 0x00000000000c5947 */ /* 0x000fea0003800000 */
[----:B--2---:R-:W0:Y:S02]  /*6700*/  LDG.E.U8 R157, desc[UR36][R4.64+0x70] ;  /* 0x00007024049d7981 */ /* 0x004e24000c1e1100 */
[----:B0-----:R-:W-:-:S05]  /*6710*/  PRMT R9, R157, 0x8880, RZ ;  /* 0x000088809d097816 */ /* 0x001fca00000000ff */
[----:B------:R-:W-:-:S07]  /*6720*/  IMAD R22, R9, R156, RZ ;  /* 0x0000009c09167224 */ /* 0x000fce00078e02ff */
.L_x_277:
[----:B------:R-:W-:Y:S05]  /*6730*/  BSYNC B1 ;  /* 0x0000000000017941 */ /* 0x000fea0003800000 */
.L_x_276:
[----:B0-----:R-:W-:Y:S01]  /*6740*/  @!P5 IMAD R9, R80, R155, R22 ;  /* 0x0000009b5009d224 */ /* 0x001fe200078e0216 */
[----:B------:R-:W-:Y:S04]  /*6750*/  BSSY B1, `(.L_x_278) ;  /* 0x0000006000017945 */ /* 0x000fe80003800000 */
[----:B------:R0:W-:Y:S01]  /*6760*/  @!P5 STG.E.U8 desc[UR36][R6.64+0x70], R9 ;  /* 0x000070090600d986 */ /* 0x0001e2000c101124 */
[----:B------:R-:W-:Y:S05]  /*6770*/  @P1 BRA `(.L_x_279) ;  /* 0x00000000000c1947 */ /* 0x000fea0003800000 */
[----:B--2---:R-:W0:Y:S02]  /*6780*/  LDG.E.U8 R157, desc[UR36][R4.64+0x71] ;  /* 0x00007124049d7981 */ /* 0x004e24000c1e1100 */
[----:B0-----:R-:W-:-:S05]  /*6790*/  PRMT R9, R157, 0x8880, RZ ;  /* 0x000088809d097816 */ /* 0x001fca00000000ff */
[----:B------:R-:W-:-:S07]  /*67a0*/  IMAD R22, R9, R156, RZ ;  /* 0x0000009c09167224 */ /* 0x000fce00078e02ff */
.L_x_279:
[----:B------:R-:W-:Y:S05]  /*67b0*/  BSYNC B1 ;  /* 0x0000000000017941 */ /* 0x000fea0003800000 */
.L_x_278:
[----:B------:R-:W-:Y:S01]  /*67c0*/  ISETP.LT.OR P4, PT, R3, 0x71, !P0 ;  /* 0x000000710300780c */ /* 0x000fe20004781670 */
[----:B------:R-:W-:Y:S01]  /*67d0*/  @!P1 IMAD R81, R81, R155, R22 ;  /* 0x0000009b51519224 */ /* 0x000fe200078e0216 */
[----:B------:R-:W-:Y:S01]  /*67e0*/  BSSY B1, `(.L_x_280) ;  /* 0x000000a000017945 */ /* 0x000fe20003800000 */
[C---:B------:R-:W-:Y:S02]  /*67f0*/  ISETP.LT.OR P3, PT, R3.reuse, 0x72, !P0 ;  /* 0x000000720300780c */ /* 0x040fe40004761670 */
        /* <DEDUP_REMOVED lines=8> */
.L_x_281:
[----:B------:R-:W-:Y:S05]  /*6880*/  BSYNC B1 ;  /* 0x0000000000017941 */ /* 0x000fea0003800000 */
.L_x_280:
[----:B0-----:R-:W-:Y:S01]  /*6890*/  @!P4 IMAD R9, R82, R155, R22 ;  /* 0x0000009b5209c224 */ /* 0x001fe200078e0216 */
[----:B------:R-:W-:Y:S04]  /*68a0*/  BSSY B1, `(.L_x_282) ;  /* 0x0000006000017945 */ /* 0x000fe80003800000 */
[----:B------:R0:W-:Y:S01]  /*68b0*/  @!P4 STG.E.U8 desc[UR36][R10.64+0x70], R9 ;  /* 0x000070090a00c986 */ /* 0x0001e2000c101124 */
[----:B------:R-:W-:Y:S05]  /*68c0*/  @P3 BRA `(.L_x_283) ;  /* 0x00000000000c3947 */ /* 0x000fea0003800000 */
[----:B--2---:R-:W0:Y:S02]  /*68d0*/  LDG.E.U8 R157, desc[UR36][R12.64+0x71] ;  /* 0x000071240c9d7981 */ /* 0x004e24000c1e1100 */
[----:B0-----:R-:W-:-:S05]  /*68e0*/  PRMT R9, R157, 0x8880, RZ ;  /* 0x000088809d097816 */ /* 0x001fca00000000ff */
[----:B------:R-:W-:-:S07]  /*68f0*/  IMAD R22, R9, R156, RZ ;  /* 0x0000009c09167224 */ /* 0x000fce00078e02ff */
.L_x_283:
[----:B------:R-:W-:Y:S05]  /*6900*/  BSYNC B1 ;  /* 0x0000000000017941 */ /* 0x000fea0003800000 */
.L_x_282:
[----:B------:R-:W-:Y:S01]  /*6910*/  @!P3 IMAD R83, R83, R155, R22 ;  /* 0x0000009b5353b224 */ /* 0x000fe200078e0216 */
[----:B------:R-:W-:Y:S04]  /*6920*/  BSSY B1, `(.L_x_284) ;  /* 0x0000006000017945 */ /* 0x000fe80003800000 */
[----:B------:R0:W-:Y:S01]  /*6930*/  @!P3 STG.E.U8 desc[UR36][R10.64+0x71], R83 ;  /* 0x000071530a00b986 */ /* 0x0001e2000c101124 */
[----:B------:R-:W-:Y:S05]  /*6940*/  @P1 BRA `(.L_x_285) ;  /* 0x00000000000c1947 */ /* 0x000fea0003800000 */
[----:B--2---:R-:W0:Y:S02]  /*6950*/  LDG.E.U8 R157, desc[UR36][R4.64+0x78] ;  /* 0x00007824049d7981 */ /* 0x004e24000c1e1100 */
[----:B0-----:R-:W-:-:S05]  /*6960*/  PRMT R9, R157, 0x8880, RZ ;  /* 0x000088809d097816 */ /* 0x001fca00000000ff */
[----:B------:R-:W-:-:S07]  /*6970*/  IMAD R22, R9, R156, RZ ;  /* 0x0000009c09167224 */ /* 0x000fce00078e02ff */
.L_x_285:
[----:B------:R-:W-:Y:S05]  /*6980*/  BSYNC B1 ;  /* 0x0000000000017941 */ /* 0x000fea0003800000 */
.L_x_284:
[----:B0-----:R-:W-:Y:S01]  /*6990*/  @!P1 IMAD R9, R84, R155, R22 ;  /* 0x0000009b54099224 */ /* 0x001fe200078e0216 */
[----:B------:R-:W-:Y:S04]  /*69a0*/  BSSY B1, `(.L_x_286) ;  /* 0x0000006000017945 */ /* 0x000fe80003800000 */
[----:B------:R0:W-:Y:S01]  /*69b0*/  @!P1 STG.E.U8 desc[UR36][R6.64+0x78], R9 ;  /* 0x0000780906009986 */ /* 0x0001e2000c101124 */
[----:B------:R-:W-:Y:S05]  /*69c0*/  @P2 BRA `(.L_x_287) ;  /* 0x00000000000c2947 */ /* 0x000fea0003800000 */
[----:B--2---:R-:W0:Y:S02]  /*69d0*/  LDG.E.U8 R157, desc[UR36][R4.64+0x79] ;  /* 0x00007924049d7981 */ /* 0x004e24000c1e1100 */
[----:B0-----:R-:W-:-:S05]  /*69e0*/  PRMT R9, R157, 0x8880, RZ ;  /* 0x000088809d097816 */ /* 0x001fca00000000ff */
[----:B------:R-:W-:-:S07]  /*69f0*/  IMAD R22, R9, R156, RZ ;  /* 0x0000009c09167224 */ /* 0x000fce00078e02ff */
.L_x_287:
[----:B------:R-:W-:Y:S05]  /*6a00*/  BSYNC B1 ;  /* 0x0000000000017941 */ /* 0x000fea0003800000 */
.L_x_286:
[----:B------:R-:W-:Y:S01]  /*6a10*/  @!P2 IMAD R85, R85, R155, R22 ;  /* 0x0000009b5555a224 */ /* 0x000fe200078e0216 */
[----:B------:R-:W-:Y:S04]  /*6a20*/  BSSY B1, `(.L_x_288) ;  /* 0x0000006000017945 */ /* 0x000fe80003800000 */
[----:B------:R0:W-:Y:S01]  /*6a30*/  @!P2 STG.E.U8 desc[UR36][R6.64+0x79], R85 ;  /* 0x000079550600a986 */ /* 0x0001e2000c101124 */
[----:B------:R-:W-:Y:S05]  /*6a40*/  @P5 BRA `(.L_x_289) ;  /* 0x00000000000c5947 */ /* 0x000fea0003800000 */
[----:B--2---:R-:W2:Y:S02]  /*6a50*/  LDG.E.U8 R157, desc[UR36][R12.64+0x78] ;  /* 0x000078240c9d7981 */ /* 0x004ea4000c1e1100 */
[----:B--2---:R-:W-:-:S05]  /*6a60*/  PRMT R5, R157, 0x8880, RZ ;  /* 0x000088809d057816 */ /* 0x004fca00000000ff */
[----:B------:R-:W-:-:S07]  /*6a70*/  IMAD R22, R5, R156, RZ ;  /* 0x0000009c05167224 */ /* 0x000fce00078e02ff */
.L_x_289:
[----:B------:R-:W-:Y:S05]  /*6a80*/  BSYNC B1 ;  /* 0x0000000000017941 */ /* 0x000fea0003800000 */
.L_x_288:
[----:B------:R-:W-:Y:S01]  /*6a90*/  @!P5 IMAD R5, R86, R155, R22 ;  /* 0x0000009b5605d224 */ /* 0x000fe200078e0216 */
[----:B------:R-:W-:Y:S01]  /*6aa0*/  ISETP.LT.OR P0, PT, R3, 0x7a, !P0 ;  /* 0x0000007a0300780c */ /* 0x000fe20004701670 */
[----:B------:R-:W-:Y:S03]  /*6ab0*/  BSSY B1, `(.L_x_290) ;  /* 0x0000006000017945 */ /* 0x000fe60003800000 */
[----:B------:R0:W-:Y:S09]  /*6ac0*/  @!P5 STG.E.U8 desc[UR36][R10.64+0x78], R5 ;  /* 0x000078050a00d986 */ /* 0x0001f2000c101124 */
[----:B------:R-:W-:Y:S05]  /*6ad0*/  @P0 BRA `(.L_x_291) ;  /* 0x00000000000c0947 */ /* 0x000fea0003800000 */
[----:B--2---:R-:W2:Y:S02]  /*6ae0*/  LDG.E.U8 R157, desc[UR36][R12.64+0x79] ;  /* 0x000079240c9d7981 */ /* 0x004ea4000c1e1100 */
[----:B--2---:R-:W-:-:S05]  /*6af0*/  PRMT R3, R157, 0x8880, RZ ;  /* 0x000088809d037816 */ /* 0x004fca00000000ff */
[----:B------:R-:W-:-:S07]  /*6b00*/  IMAD R22, R3, R156, RZ ;  /* 0x0000009c03167224 */ /* 0x000fce00078e02ff */
.L_x_291:
[----:B------:R-:W-:Y:S05]  /*6b10*/  BSYNC B1 ;  /* 0x0000000000017941 */ /* 0x000fea0003800000 */
.L_x_290:
[----:B------:R-:W-:Y:S01]  /*6b20*/  IMAD R87, R87, R155, R22 ;  /* 0x0000009b57577224 */ /* 0x000fe200078e0216 */
[----:B------:R-:W-:Y:S06]  /*6b30*/  @P0 BRA `(.L_x_292) ;  /* 0x0000001800180947 */ /* 0x000fec0003800000 */
[----:B------:R0:W-:Y:S01]  /*6b40*/  STG.E.U8 desc[UR36][R10.64+0x79], R87 ;  /* 0x000079570a007986 */ /* 0x0001e2000c101124 */
[----:B------:R-:W-:Y:S05]  /*6b50*/  BRA `(.L_x_292) ;  /* 0x0000001800107947 */ /* 0x000fea0003800000 */
.L_x_35:
[C---:B------:R-:W-:Y:S02]  /*6b60*/  ISETP.GE.AND P2, PT, R0.reuse, 0x1, PT ;  /* 0x000000010000780c */ /* 0x040fe40003f46270 */
[----:B------:R-:W-:Y:S02]  /*6b70*/  ISETP.GE.AND P0, PT, R0, 0x9, PT ;  /* 0x000000090000780c */ /* 0x000fe40003f06270 */
[C---:B------:R-:W-:Y:S02]  /*6b80*/  ISETP.LT.OR P3, PT, R3.reuse, 0x1, !P2 ;  /* 0x000000010300780c */ /* 0x040fe40005761670 */
[C---:B------:R-:W-:Y:S02]  /*6b90*/  ISETP.LT.OR P5, PT, R3.reuse, 0x2, !P2 ;  /* 0x000000020300780c */ /* 0x040fe400057a1670 */
[C---:B------:R-:W-:Y:S02]  /*6ba0*/  ISETP.LT.OR P1, PT, R3.reuse, 0x1, !P0 ;  /* 0x000000010300780c */ /* 0x040fe40004721670 */
[----:B------:R-:W-:-:S07]  /*6bb0*/  ISETP.LT.OR P4, PT, R3, 0x2, !P0 ;  /* 0x000000020300780c */ /* 0x000fce0004781670 */
[-C--:B------:R-:W-:Y:S02]  /*6bc0*/  @!P3 IMAD R5, R88, R155.reuse, RZ ;  /* 0x0000009b5805b224 */ /* 0x080fe400078e02ff */
[-C--:B------:R-:W-:Y:S02]  /*6bd0*/  @!P5 IMAD R89, R89, R155.reuse, RZ ;  /* 0x0000009b5959d224 */ /* 0x080fe400078e02ff */
[-C--:B------:R-:W-:Y:S01]  /*6be0*/  @!P1 IMAD R13, R90, R155.reuse, RZ ;  /* 0x0000009b5a0d9224 */ /* 0x080fe200078e02ff */
[----:B------:R0:W-:Y:S01]  /*6bf0*/  @!P3 STG.E.U8 desc[UR36][R160.64], R5 ;  /* 0x00000005a000b986 */ /* 0x0001e2000c101124 */
[----:B------:R-:W-:Y:S01]  /*6c00*/  ISETP.LT.OR P3, PT, R3, 0x9, !P2 ;  /* 0x000000090300780c */ /* 0x000fe20005761670 */
[----:B------:R-:W-:Y:S02]  /*6c10*/  @!P4 IMAD R91, R91, R155, RZ ;  /* 0x0000009b5b5bc224 */ /* 0x000fe400078e02ff */
[----:B------:R-:W-:Y:S01]  /*6c20*/  @!P5 STG.E.U8 desc[UR36][R160.64+0x1], R89 ;  /* 0x00000159a000d986 */ /* 0x000fe2000c101124 */
[----:B------:R-:W-:-:S03]  /*6c30*/  ISETP.LT.OR P5, PT, R3, 0xa, !P2 ;  /* 0x0000000a0300780c */ /* 0x000fc600057a1670 */
[----:B------:R1:W-:Y:S01]  /*6c40*/  @!P1 STG.E.U8 desc[UR36][R8.64], R13 ;  /* 0x0000000d08009986 */ /* 0x0003e2000c101124 */
[----:B------:R-:W-:-:S03]  /*6c50*/  ISETP.LT.OR P1, PT, R3, 0x9, !P0 ;  /* 0x000000090300780c */ /* 0x000fc60004721670 */
[----:B------:R-:W-:Y:S01]  /*6c60*/  @!P4 STG.E.U8 desc[UR36][R8.64+0x1], R91 ;  /* 0x0000015b0800c986 */ /* 0x000fe2000c101124 */
[----:B------:R-:W-:Y:S01]  /*6c70*/  ISETP.LT.OR P4, PT, R3, 0xa, !P0 ;  /* 0x0000000a0300780c */ /* 0x000fe20004781670 */
[----:B------:R-:W-:-:S04]  /*6c80*/  @!P3 IMAD R15, R92, R155, RZ ;  /* 0x0000009b5c0fb224 */ /* 0x000fc800078e02ff */
[-C--:B------:R-:W-:Y:S01]  /*6c90*/  @!P5 IMAD R93, R93, R155.reuse, RZ ;  /* 0x0000009b5d5dd224 */ /* 0x080fe200078e02ff */
[----:B------:R3:W-:Y:S01]  /*6ca0*/  @!P3 STG.E.U8 desc[UR36][R160.64+0x8], R15 ;  /* 0x0000080fa000b986 */ /* 0x0007e2000c101124 */
[C---:B------:R-:W-:Y:S02]  /*6cb0*/  ISETP.LT.OR P3, PT, R3.reuse, 0x11, !P2 ;  /* 0x000000110300780c */ /* 0x040fe40005761670 */
[-C--:B0-----:R-:W-:Y:S01]  /*6cc0*/  @!P1 IMAD R5, R94, R155.reuse, RZ ;  /* 0x0000009b5e059224 */ /* 0x081fe200078e02ff */
[----:B------:R-:W-:Y:S01]  /*6cd0*/  @!P5 STG.E.U8 desc[UR36][R160.64+0x9], R93 ;  /* 0x0000095da000d986 */ /* 0x000fe2000c101124 */
[----:B------:R-:W-:Y:S02]  /*6ce0*/  ISETP.LT.OR P5, PT, R3, 0x12, !P2 ;  /* 0x000000120300780c */ /* 0x000fe400057a1670 */
[----:B------:R-:W-:Y:S01]  /*6cf0*/  @!P4 IMAD R95, R95, R155, RZ ;  /* 0x0000009b5f5fc224 */ /* 0x000fe200078e02ff */
[----:B------:R0:W-:Y:S01]  /*6d00*/  @!P1 STG.E.U8 desc[UR36][R8.64+0x8], R5 ;  /* 0x0000080508009986 */ /* 0x0001e2000c101124 */
[----:B------:R-:W-:-:S03]  /*6d10*/  ISETP.LT.OR P1, PT, R3, 0x11, !P0 ;  /* 0x000000110300780c */ /* 0x000fc60004721670 */
[----:B------:R-:W-:Y:S01]  /*6d20*/  @!P4 STG.E.U8 desc[UR36][R8.64+0x9], R95 ;  /* 0x0000095f0800c986 */ /* 0x000fe2000c101124 */
[----:B------:R-:W-:Y:S01]  /*6d30*/  ISETP.LT.OR P4, PT, R3, 0x12, !P0 ;  /* 0x000000120300780c */ /* 0x000fe20004781670 */
[----:B-1----:R-:W-:-:S04]  /*6d40*/  @!P3 IMAD R13, R96, R155, RZ ;  /* 0x0000009b600db224 */ /* 0x002fc800078e02ff */
[-C--:B------:R-:W-:Y:S01]  /*6d50*/  @!P5 IMAD R97, R97, R155.reuse, RZ ;  /* 0x0000009b6161d224 */ /* 0x080fe200078e02ff */
[----:B------:R1:W-:Y:S01]  /*6d60*/  @!P3 STG.E.U8 desc[UR36][R160.64+0x10], R13 ;  /* 0x0000100da000b986 */ /* 0x0003e2000c101124 */
[C---:B------:R-:W-:Y:S02]  /*6d70*/  ISETP.LT.OR P3, PT, R3.reuse, 0x19, !P2 ;  /* 0x000000190300780c */ /* 0x040fe40005761670 */
[-C--:B---3--:R-:W-:Y:S01]  /*6d80*/  @!P1 IMAD R15, R98, R155.reuse, RZ ;  /* 0x0000009b620f9224 */ /* 0x088fe200078e02ff */
[----:B------:R-:W-:Y:S01]  /*6d90*/  @!P5 STG.E.U8 desc[UR36][R160.64+0x11], R97 ;  /* 0x00001161a000d986 */ /* 0x000fe2000c101124 */
[----:B------:R-:W-:Y:S02]  /*6da0*/  ISETP.LT.OR P5, PT, R3, 0x1a, !P2 ;  /* 0x0000001a0300780c */ /* 0x000fe400057a1670 */
[----:B------:R-:W-:Y:S01]  /*6db0*/  @!P4 IMAD R99, R99, R155, RZ ;  /* 0x0000009b6363c224 */ /* 0x000fe200078e02ff */
[----:B------:R3:W-:Y:S01]  /*6dc0*/  @!P1 STG.E.U8 desc[UR36][R8.64+0x10], R15 ;  /* 0x0000100f08009986 */ /* 0x0007e2000c101124 */
[----:B------:R-:W-:-:S03]  /*6dd0*/  ISETP.LT.OR P1, PT, R3, 0x19, !P0 ;  /* 0x000000190300780c */ /* 0x000fc60004721670 */
[----:B------:R-:W-:Y:S01]  /*6de0*/  @!P4 STG.E.U8 desc[UR36][R8.64+0x11], R99 ;  /* 0x000011630800c986 */ /* 0x000fe2000c101124 */
[----:B------:R-:W-:Y:S01]  /*6df0*/  ISETP.LT.OR P4, PT, R3, 0x1a, !P0 ;  /* 0x0000001a0300780c */ /* 0x000fe20004781670 */
[----:B0-----:R-:W-:-:S04]  /*6e00*/  @!P3 IMAD R5, R100, R155, RZ ;  /* 0x0000009b6405b224 */ /* 0x001fc800078e02ff */
[-C--:B------:R-:W-:Y:S01]  /*6e10*/  @!P5 IMAD R101, R101, R155.reuse, RZ ;  /* 0x0000009b6565d224 */ /* 0x080fe200078e02ff */
[----:B------:R0:W-:Y:S01]  /*6e20*/  @!P3 STG.E.U8 desc[UR36][R160.64+0x18], R5 ;  /* 0x00001805a000b986 */ /* 0x0001e2000c101124 */
[C---:B------:R-:W-:Y:S02]  /*6e30*/  ISETP.LT.OR P3, PT, R3.reuse, 0x21, !P2 ;  /* 0x000000210300780c */ /* 0x040fe40005761670 */
[-C--:B-1----:R-:W-:Y:S01]  /*6e40*/  @!P1 IMAD R13, R102, R155.reuse, RZ ;  /* 0x0000009b660d9224 */ /* 0x082fe200078e02ff */
[----:B------:R-:W-:Y:S01]  /*6e50*/  @!P5 STG.E.U8 desc[UR36][R160.64+0x19], R101 ;  /* 0x00001965a000d986 */ /* 0x000fe2000c101124 */
[----:B------:R-:W-:Y:S02]  /*6e60*/  ISETP.LT.OR P5, PT, R3, 0x22, !P2 ;  /* 0x000000220300780c */ /* 0x000fe400057a1670 */
[----:B------:R-:W-:Y:S01]  /*6e70*/  @!P4 IMAD R103, R103, R155, RZ ;  /* 0x0000009b6767c224 */ /* 0x000fe200078e02ff */
[----:B------:R1:W-:Y:S01]  /*6e80*/  @!P1 STG.E.U8 desc[UR36][R8.64+0x18], R13 ;  /* 0x0000180d08009986 */ /* 0x0003e2000c101124 */
[----:B------:R-:W-:-:S03]  /*6e90*/  ISETP.LT.OR P1, PT, R3, 0x21, !P0 ;  /* 0x000000210300780c */ /* 0x000fc60004721670 */
[----:B------:R-:W-:Y:S01]  /*6ea0*/  @!P4 STG.E.U8 desc[UR36][R8.64+0x19], R103 ;  /* 0x000019670800c986 */ /* 0x000fe2000c101124 */
[----:B------:R-:W-:Y:S01]  /*6eb0*/  ISETP.LT.OR P4, PT, R3, 0x22, !P0 ;  /* 0x000000220300780c */ /* 0x000fe20004781670 */
[----:B---3--:R-:W-:-:S04]  /*6ec0*/  @!P3 IMAD R15, R104, R155, RZ ;  /* 0x0000009b680fb224 */ /* 0x008fc800078e02ff */
        /* <DEDUP_REMOVED lines=128> */
[----:B------:R-:W-:-:S02]  /*76d0*/  ISETP.GE.AND P1, PT, R0, 0x81, PT ;  /* 0x000000810000780c */ /* 0x000fc40003f26270 */
[C---:B------:R-:W-:Y:S01]  /*76e0*/  ISETP.LT.OR P5, PT, R3.reuse, 0x79, !P0 ;  /* 0x000000790300780c */ /* 0x040fe200047a1670 */
[----:B------:R-:W-:Y:S01]  /*76f0*/  @!P4 STG.E.U8 desc[UR36][R8.64+0x71], R147 ;  /* 0x000071930800c986 */ /* 0x000fe2000c101124 */
[C---:B------:R-:W-:Y:S01]  /*7700*/  ISETP.LT.OR P0, PT, R3.reuse, 0x7a, !P0 ;  /* 0x0000007a0300780c */ /* 0x040fe20004701670 */
[----:B0-----:R-:W-:Y:S01]  /*7710*/  @!P3 IMAD R5, R148, R155, RZ ;  /* 0x0000009b9405b224 */ /* 0x001fe200078e02ff */
[----:B------:R-:W-:-:S03]  /*7720*/  ISETP.LT.OR P4, PT, R3, 0x1, !P1 ;  /* 0x000000010300780c */ /* 0x000fc60004f81670 */
[----:B------:R-:W-:Y:S01]  /*7730*/  @!P2 IMAD R149, R149, R155, RZ ;  /* 0x0000009b9595a224 */ /* 0x000fe200078e02ff */
[----:B------:R0:W-:Y:S01]  /*7740*/  @!P3 STG.E.U8 desc[UR36][R160.64+0x78], R5 ;  /* 0x00007805a000b986 */ /* 0x0001e2000c101124 */
[----:B------:R-:W-:-:S03]  /*7750*/  ISETP.LT.OR P3, PT, R3, 0x2, !P1 ;  /* 0x000000020300780c */ /* 0x000fc60004f61670 */
[----:B------:R-:W-:Y:S01]  /*7760*/  @!P2 STG.E.U8 desc[UR36][R160.64+0x79], R149 ;  /* 0x00007995a000a986 */ /* 0x000fe2000c101124 */
[-C--:B-1----:R-:W-:Y:S01]  /*7770*/  @!P5 IMAD R13, R150, R155.reuse, RZ ;  /* 0x0000009b960dd224 */ /* 0x082fe200078e02ff */
[----:B------:R-:W-:Y:S01]  /*7780*/  ISETP.GE.AND P2, PT, R0, 0x89, PT ;  /* 0x000000890000780c */ /* 0x000fe20003f46270 */
[-C--:B------:R-:W-:Y:S02]  /*7790*/  @!P0 IMAD R151, R151, R155.reuse, RZ ;  /* 0x0000009b97978224 */ /* 0x080fe400078e02ff */
[----:B---3--:R-:W-:Y:S01]  /*77a0*/  @!P4 IMAD R15, R24, R155, RZ ;  /* 0x0000009b180fc224 */ /* 0x008fe200078e02ff */
[----:B------:R1:W-:Y:S01]  /*77b0*/  @!P5 STG.E.U8 desc[UR36][R8.64+0x78], R13 ;  /* 0x0000780d0800d986 */ /* 0x0003e2000c101124 */
[----:B------:R-:W-:-:S03]  /*77c0*/  ISETP.LT.OR P5, PT, R3, 0x1, !P2 ;  /* 0x000000010300780c */ /* 0x000fc600057a1670 */
[----:B------:R-:W-:Y:S01]  /*77d0*/  @!P3 IMAD R25, R25, R155, RZ ;  /* 0x0000009b1919b224 */ /* 0x000fe200078e02ff */
[----:B------:R-:W-:Y:S01]  /*77e0*/  @!P0 STG.E.U8 desc[UR36][R8.64+0x79], R151 ;  /* 0x0000799708008986 */ /* 0x000fe2000c101124 */
[----:B------:R-:W-:-:S03]  /*77f0*/  ISETP.LT.OR P0, PT, R3, 0x2, !P2 ;  /* 0x000000020300780c */ /* 0x000fc60005701670 */
[----:B------:R-:W-:Y:S01]  /*7800*/  @!P4 STG.E.U8 desc[UR36][R6.64], R15 ;  /* 0x0000000f0600c986 */ /* 0x000fe2000c101124 */
        /* <DEDUP_REMOVED lines=19> */
[-C--:B------:R-:W-:Y:S01]  /*7940*/  @!P4 IMAD R9, R32, R155.reuse, RZ ;  /* 0x0000009b2009c224 */ /* 0x080fe200078e02ff */
        /* <DEDUP_REMOVED lines=127> */
[----:B-1----:R-:W-:-:S04]  /*8140*/  @!P5 IMAD R13, R74, R155, RZ ;  /* 0x0000009b4a0dd224 */ /* 0x002fc800078e02ff */
        /* <DEDUP_REMOVED lines=12> */
[----:B------:R-:W-:-:S04]  /*8210*/  @!P0 IMAD R9, R78, R155, RZ ;  /* 0x0000009b4e098224 */ /* 0x000fc800078e02ff */
[-C--:B------:R-:W-:Y:S01]  /*8220*/  @!P4 IMAD R79, R79, R155.reuse, RZ ;  /* 0x0000009b4f4fc224 */ /* 0x080fe200078e02ff */
[----:B------:R1:W-:Y:S01]  /*8230*/  @!P0 STG.E.U8 desc[UR36][R10.64+0x68], R9 ;  /* 0x000068090a008986 */ /* 0x0003e2000c101124 */
[----:B------:R-:W-:Y:S02]  /*8240*/  ISETP.LT.OR P0, PT, R3, 0x71, !P2 ;  /* 0x000000710300780c */ /* 0x000fe40005701670 */
[----:B------:R-:W-:Y:S01]  /*8250*/  @!P3 IMAD R81, R81, R155, RZ ;  /* 0x0000009b5151b224 */ /* 0x000fe200078e02ff */
[----:B------:R3:W-:Y:S01]  /*8260*/  @!P4 STG.E.U8 desc[UR36][R10.64+0x69], R79 ;  /* 0x0000694f0a00c986 */ /* 0x0007e2000c101124 */
[----:B------:R-:W-:-:S03]  /*8270*/  ISETP.LT.OR P4, PT, R3, 0x72, !P2 ;  /* 0x000000720300780c */ /* 0x000fc60005781670 */
[----:B------:R3:W-:Y:S01]  /*8280*/  @!P3 STG.E.U8 desc[UR36][R6.64+0x71], R81 ;  /* 0x000071510600b986 */ /* 0x0007e2000c101124 */
[C---:B------:R-:W-:Y:S02]  /*8290*/  ISETP.LT.OR P3, PT, R3.reuse, 0x79, !P1 ;  /* 0x000000790300780c */ /* 0x040fe40004f61670 */
[C---:B------:R-:W-:Y:S01]  /*82a0*/  ISETP.LT.OR P1, PT, R3.reuse, 0x7a, !P1 ;  /* 0x0000007a0300780c */ /* 0x040fe20004f21670 */
[----:B------:R3:W-:Y:S01]  /*82b0*/  @!P5 STG.E.U8 desc[UR36][R6.64+0x70], R13 ;  /* 0x0000700d0600d986 */ /* 0x0007e2000c101124 */
[C---:B------:R-:W-:Y:S02]  /*82c0*/  ISETP.LT.OR P5, PT, R3.reuse, 0x79, !P2 ;  /* 0x000000790300780c */ /* 0x040fe400057a1670 */
[----:B------:R-:W-:Y:S01]  /*82d0*/  ISETP.LT.OR P2, PT, R3, 0x7a, !P2 ;  /* 0x0000007a0300780c */ /* 0x000fe20005741670 */
[-C--:B------:R-:W-:Y:S02]  /*82e0*/  @!P0 IMAD R3, R82, R155.reuse, RZ ;  /* 0x0000009b52038224 */ /* 0x080fe400078e02ff */
[----:B------:R-:W-:-:S03]  /*82f0*/  @!P4 IMAD R83, R83, R155, RZ ;  /* 0x0000009b5353c224 */ /* 0x000fc600078e02ff */
[----:B------:R3:W-:Y:S01]  /*8300*/  @!P0 STG.E.U8 desc[UR36][R10.64+0x70], R3 ;  /* 0x000070030a008986 */ /* 0x0007e2000c101124 */
[-C--:B0-----:R-:W-:Y:S02]  /*8310*/  @!P3 IMAD R5, R84, R155.reuse, RZ ;  /* 0x0000009b5405b224 */ /* 0x081fe400078e02ff */
[-C--:B------:R-:W-:Y:S01]  /*8320*/  @!P1 IMAD R85, R85, R155.reuse, RZ ;  /* 0x0000009b55559224 */ /* 0x080fe200078e02ff */
[----:B------:R3:W-:Y:S01]  /*8330*/  @!P4 STG.E.U8 desc[UR36][R10.64+0x71], R83 ;  /* 0x000071530a00c986 */ /* 0x0007e2000c101124 */
[-C--:B-1----:R-:W-:Y:S02]  /*8340*/  @!P5 IMAD R9, R86, R155.reuse, RZ ;  /* 0x0000009b5609d224 */ /* 0x082fe400078e02ff */
[----:B------:R-:W-:Y:S01]  /*8350*/  @!P2 IMAD R87, R87, R155, RZ ;  /* 0x0000009b5757a224 */ /* 0x000fe200078e02ff */
[----:B------:R3:W-:Y:S04]  /*8360*/  @!P3 STG.E.U8 desc[UR36][R6.64+0x78], R5 ;  /* 0x000078050600b986 */ /* 0x0007e8000c101124 */
[----:B------:R3:W-:Y:S04]  /*8370*/  @!P1 STG.E.U8 desc[UR36][R6.64+0x79], R85 ;  /* 0x0000795506009986 */ /* 0x0007e8000c101124 */
[----:B------:R3:W-:Y:S04]  /*8380*/  @!P5 STG.E.U8 desc[UR36][R10.64+0x78], R9 ;  /* 0x000078090a00d986 */ /* 0x0007e8000c101124 */
[----:B------:R3:W-:Y:S02]  /*8390*/  @!P2 STG.E.U8 desc[UR36][R10.64+0x79], R87 ;  /* 0x000079570a00a986 */ /* 0x0007e4000c101124 */
.L_x_292:
[----:B------:R-:W-:Y:S05]  /*83a0*/  BSYNC B0 ;  /* 0x0000000000007941 */ /* 0x000fea0003800000 */
.L_x_34:
[----:B------:R-:W-:Y:S01]  /*83b0*/  ULDC UR4, c[0x0][0xc] ;  /* 0x0000030000047ab9 */ /* 0x000fe20000000800 */
[----:B------:R-:W-:Y:S01]  /*83c0*/  ULDC UR5, c[0x0][0x10] ;  /* 0x0000040000057ab9 */ /* 0x000fe20000000800 */
[----:B---3--:R-:W3:Y:S01]  /*83d0*/  LDC R3, c[0x0][0x14] ;  /* 0x00000500ff037b82 */ /* 0x008ee20000000800 */
[----:B------:R-:W-:Y:S01]  /*83e0*/  UIMAD.WIDE.U32 UR4, UR4, UR5, URZ ;  /* 0x00000005040472a5 */ /* 0x000fe2000f8e003f */
[----:B------:R-:W-:Y:S01]  /*83f0*/  PRMT R0, RZ, 0x7610, R0 ;  /* 0x00007610ff007816 */ /* 0x000fe20000000000 */
[----:B------:R-:W-:Y:S02]  /*8400*/  IMAD.MOV.U32 R153, RZ, RZ, -0x1 ;  /* 0xffffffffff997424 */ /* 0x000fe400078e00ff */
[----:B------:R-:W-:Y:S02]  /*8410*/  IMAD.MOV.U32 R22, RZ, RZ, -0x1 ;  /* 0xffffffffff167424 */ /* 0x000fe400078e00ff */
[----:B---3--:R-:W-:-:S04]  /*8420*/  IMAD.WIDE.U32 R16, R3, UR4, R16 ;  /* 0x0000000403107c25 */ /* 0x008fc8000f8e0010 */
[----:B------:R-:W-:Y:S01]  /*8430*/  IMAD R3, R3, UR5, RZ ;  /* 0x0000000503037c24 */ /* 0x000fe2000f8e02ff */
[----:B------:R-:W-:Y:S02]  /*8440*/  ULDC.64 UR4, c[0x0][0x650] ;  /* 0x0001940000047ab9 */ /* 0x000fe40000000a00 */
[----:B------:R-:W-:Y:S01]  /*8450*/  ISETP.GE.U32.AND P0, PT, R16, UR4, PT ;  /* 0x0000000410007c0c */ /* 0x000fe2000bf06070 */
[----:B------:R-:W-:-:S05]  /*8460*/  IMAD.IADD R17, R17, 0x1, R3 ;  /* 0x0000000111117824 */ /* 0x000fca00078e0203 */
[----:B------:R-:W-:-:S13]  /*8470*/  ISETP.GE.U32.AND.EX P0, PT, R17, UR5, PT, P0 ;  /* 0x0000000511007c0c */ /* 0x000fda000bf06100 */
[----:B------:R-:W-:Y:S05]  /*8480*/  @P0 BRA `(.L_x_293) ;  /* 0x0000000400640947 */ /* 0x000fea0003800000 */
[----:B------:R-:W3:Y:S01]  /*8490*/  S2R R12, SR_CTAID.X ;  /* 0x00000000000c7919 */ /* 0x000ee20000002500 */
[----:B0-----:R-:W0:Y:S01]  /*84a0*/  LDC.64 R10, c[0x0][0x628] ;  /* 0x00018a00ff0a7b82 */ /* 0x001e220000000a00 */
[----:B------:R-:W-:Y:S01]  /*84b0*/  ULDC UR4, c[0x0][0x150] ;  /* 0x0000540000047ab9 */ /* 0x000fe20000000800 */
[----:B------:R-:W-:Y:S01]  /*84c0*/  IMAD.MOV.U32 R8, RZ, RZ, R16 ;  /* 0x000000ffff087224 */ /* 0x000fe200078e0010 */
[----:B------:R-:W0:Y:S01]  /*84d0*/  S2R R24, SR_CTAID.Y ;  /* 0x0000000000187919 */ /* 0x000e220000002600 */
[----:B------:R-:W-:-:S04]  /*84e0*/  IMAD.MOV.U32 R9, RZ, RZ, R17 ;  /* 0x000000ffff097224 */ /* 0x000fc800078e0011 */
[----:B------:R-:W1:Y:S08]  /*84f0*/  LDC R21, c[0x0][0x144] ;  /* 0x00005100ff157b82 */ /* 0x000e700000000800 */
[----:B------:R-:W1:Y:S08]  /*8500*/  LDC R0, c[0x0][0x630] ;  /* 0x00018c00ff007b82 */ /* 0x000e700000000800 */
[----:B------:R-:W1:Y:S01]  /*8510*/  LDC.64 R14, c[0x0][0x620] ;  /* 0x00018800ff0e7b82 */ /* 0x000e620000000a00 */
[----:B0-----:R-:W-:-:S04]  /*8520*/  ISETP.NE.U32.AND P0, PT, R10, RZ, PT ;  /* 0x000000ff0a00720c */ /* 0x001fc80003f05070 */
[----:B------:R-:W-:Y:S02]  /*8530*/  ISETP.NE.AND.EX P0, PT, R11, RZ, PT, P0 ;  /* 0x000000ff0b00720c */ /* 0x000fe40003f05300 */
[----:B---3--:R-:W-:-:S05]  /*8540*/  I2FP.F32.U32 R3, R12 ;  /* 0x0000000c00037245 */ /* 0x008fca0000201000 */
[----:B------:R-:W-:-:S04]  /*8550*/  FMUL R3, R3, UR4 ;  /* 0x0000000403037c20 */ /* 0x000fc80008400000 */
[----:B------:R0:W3:Y:S02]  /*8560*/  F2I.U32.TRUNC.NTZ R20, R3 ;  /* 0x0000000300147305 */ /* 0x0000e4000020f000 */
[----:B------:R-:W-:Y:S05]  /*8570*/  @!P0 BRA `(.L_x_294) ;  /* 0x0000000000288947 */ /* 0x000fea0003800000 */
[----:B0-----:R-:W0:Y:S02]  /*8580*/  LDC R3, c[0x0][0x634] ;  /* 0x00018d00ff037b82 */ /* 0x001e240000000800 */
        /* <DEDUP_REMOVED lines=9> */
.L_x_294:
[----:B------:R-:W2:Y:S01]  /*8620*/  LDC.64 R28, c[0x0][0x640] ;  /* 0x00019000ff1c7b82 */ /* 0x000ea20000000a00 */
[-CC-:B-1----:R-:W-:Y:S01]  /*8630*/  SHF.R.U64 R22, R8, R0.reuse, R9.reuse ;  /* 0x0000000008167219 */ /* 0x182fe20000001209 */
[----:B---3--:R-:W-:Y:S01]  /*8640*/  IMAD.MOV R20, RZ, RZ, -R20 ;  /* 0x000000ffff147224 */ /* 0x008fe200078e0a14 */
[----:B------:R-:W-:Y:S01]  /*8650*/  SHF.R.U32.HI R0, RZ, R0, R9 ;  /* 0x00000000ff007219 */ /* 0x000fe20000011609 */
[----:B------:R-:W-:Y:S01]  /*8660*/  ULDC UR4, c[0x0][0x154] ;  /* 0x0000550000047ab9 */ /* 0x000fe20000000800 */
[----:B0-----:R-:W-:Y:S01]  /*8670*/  IADD3 R3, P0, RZ, -R22, RZ ;  /* 0x80000016ff037210 */ /* 0x001fe20007f1e0ff */
[----:B------:R-:W-:Y:S02]  /*8680*/  IMAD R21, R21, R20, R12 ;  /* 0x0000001415157224 */ /* 0x000fe400078e020c */
[----:B------:R-:W0:Y:S01]  /*8690*/  LDC R6, c[0x0][0x618] ;  /* 0x00018600ff067b82 */ /* 0x000e220000000800 */
[----:B------:R-:W-:Y:S02]  /*86a0*/  IMAD.MOV.U32 R7, RZ, RZ, 0x1 ;  /* 0x00000001ff077424 */ /* 0x000fe400078e00ff */
[----:B------:R-:W-:-:S04]  /*86b0*/  IMAD.X R5, RZ, RZ, ~R0, P0 ;  /* 0x000000ffff057224 */ /* 0x000fc800000e0e00 */
[-C--:B------:R-:W-:Y:S01]  /*86c0*/  IMAD R0, R5, R14.reuse, RZ ;  /* 0x0000000e05007224 */ /* 0x080fe200078e02ff */
[----:B------:R-:W1:Y:S01]  /*86d0*/  LDC R8, c[0x0][0x608] ;  /* 0x00018200ff087b82 */ /* 0x000e620000000800 */
[----:B------:R-:W-:-:S04]  /*86e0*/  IMAD.WIDE.U32 R4, R3, R14, R16 ;  /* 0x0000000e03047225 */ /* 0x000fc800078e0010 */
[----:B------:R-:W-:Y:S01]  /*86f0*/  IMAD R3, R3, R15, R0 ;  /* 0x0000000f03037224 */ /* 0x000fe200078e0200 */
[----:B------:R-:W-:Y:S02]  /*8700*/  I2FP.F32.U32 R0, R24 ;  /* 0x0000001800007245 */ /* 0x000fe40000201000 */
[----:B------:R-:W3:Y:S01]  /*8710*/  LDC R26, c[0x0][0x658] ;  /* 0x00019600ff1a7b82 */ /* 0x000ee20000000800 */
[----:B------:R-:W-:Y:S01]  /*8720*/  IMAD.IADD R3, R5, 0x1, R3 ;  /* 0x0000000105037824 */ /* 0x000fe200078e0203 */
[----:B--2---:R-:W-:Y:S01]  /*8730*/  ISETP.NE.U32.AND P0, PT, R28, RZ, PT ;  /* 0x000000ff1c00720c */ /* 0x004fe20003f05070 */
[----:B------:R-:W-:Y:S01]  /*8740*/  FMUL R0, R0, UR4 ;  /* 0x0000000400007c20 */ /* 0x000fe20008400000 */
[----:B------:R-:W-:Y:S02]  /*8750*/  IMAD.MOV.U32 R5, RZ, RZ, -0x1 ;  /* 0xffffffffff057424 */ /* 0x000fe400078e00ff */
[----:B------:R-:W-:Y:S01]  /*8760*/  ISETP.NE.AND.EX P0, PT, R29, RZ, PT, P0 ;  /* 0x000000ff1d00720c */ /* 0x000fe20003f05300 */
[----:B------:R2:W2:Y:S01]  /*8770*/  F2I.U32.TRUNC.NTZ R13, R0 ;  /* 0x00000000000d7305 */ /* 0x0004a2000020f000 */
[----:B------:R-:W2:Y:S01]  /*8780*/  LDC R15, c[0x0][0x148] ;  /* 0x00005200ff0f7b82 */ /* 0x000ea20000000800 */
[----:B0-----:R-:W-:-:S02]  /*8790*/  SHF.R.U64 R12, R4, R6, R3 ;  /* 0x00000006040c7219 */ /* 0x001fc40000001203 */
[----:B------:R-:W-:-:S05]  /*87a0*/  SHF.R.U32.HI R3, RZ, R6, R3 ;  /* 0x00000006ff037219 */ /* 0x000fca0000011603 */
[----:B------:R-:W0:Y:S01]  /*87b0*/  LDC R20, c[0x0][0x600] ;  /* 0x00018000ff147b82 */ /* 0x000e220000000800 */
[-CC-:B-1----:R-:W-:Y:S02]  /*87c0*/  SHF.R.U64 R10, R12, R8.reuse, R3.reuse ;  /* 0x000000080c0a7219 */ /* 0x182fe40000001203 */
[----:B------:R-:W-:-:S05]  /*87d0*/  SHF.R.U32.HI R3, RZ, R8, R3 ;  /* 0x00000008ff037219 */ /* 0x000fca0000011603 */
[----:B------:R-:W1:Y:S01]  /*87e0*/  LDC R27, c[0x0][0x648] ;  /* 0x00019200ff1b7b82 */ /* 0x000e620000000800 */
[-C--:B---3--:R-:W-:Y:S02]  /*87f0*/  SHF.L.U32 R4, R5, R26.reuse, RZ ;  /* 0x0000001a05047219 */ /* 0x088fe400000006ff */
[--C-:B------:R-:W-:Y:S02]  /*8800*/  SHF.R.U64 R14, R10, R26, R3.reuse ;  /* 0x0000001a0a0e7219 */ /* 0x100fe40000001203 */
[----:B------:R-:W-:Y:S02]  /*8810*/  LOP3.LUT R25, RZ, R4, RZ, 0x33, !PT ;  /* 0x00000004ff197212 */ /* 0x000fe400078e33ff */
[-C--:B------:R-:W-:Y:S01]  /*8820*/  SHF.R.U32.HI R5, RZ, R26.reuse, R3 ;  /* 0x0000001aff057219 */ /* 0x080fe20000011603 */
[----:B------:R-:W3:Y:S01]  /*8830*/  LDC R30, c[0x0][0x638] ;  /* 0x00018e00ff1e7b82 */ /* 0x000ee20000000800 */
[----:B------:R-:W-:Y:S01]  /*8840*/  SHF.L.U32 R154, R7, R26, RZ ;  /* 0x0000001a079a7219 */ /* 0x000fe200000006ff */
[----:B------:R-:W-:-:S06]  /*8850*/  IMAD.MOV.U32 R4, RZ, RZ, R14 ;  /* 0x000000ffff047224 */ /* 0x000fcc00078e000e */
[----:B------:R-:W0:Y:S01]  /*8860*/  LDC R31, c[0x0][0x610] ;  /* 0x00018400ff1f7b82 */ /* 0x000e220000000800 */
        /* <DEDUP_REMOVED lines=11> */
.L_x_295:
[----:B------:R-:W-:Y:S01]  /*8920*/  ISETP.NE.AND P0, PT, R2, 0x1, PT ;  /* 0x000000010200780c */ /* 0x000fe20003f05270 */
[----:B0-----:R-:W-:Y:S01]  /*8930*/  VIADD R7, R20, 0xffffffff ;  /* 0xffffffff14077836 */ /* 0x001fe20000000000 */
[----:B-12---:R-:W-:Y:S01]  /*8940*/  SHF.R.U64 R0, R4, R27, R5 ;  /* 0x0000001b04007219 */ /* 0x006fe20000001205 */
[----:B------:R-:W-:Y:S01]  /*8950*/  IMAD.MOV R13, RZ, RZ, -R13 ;  /* 0x000000ffff0d7224 */ /* 0x000fe200078e0a0d */
[----:B------:R-:W-:Y:S01]  /*8960*/  LOP3.LUT R5, R10, R25, RZ, 0xc0, !PT ;  /* 0x000000190a057212 */ /* 0x000fe200078ec0ff */
[----:B------:R-:W-:Y:S02]  /*8970*/  IMAD.MOV.U32 R4, RZ, RZ, 0x1 ;  /* 0x00000001ff047424 */ /* 0x000fe400078e00ff */
[----:B------:R-:W-:Y:S02]  /*8980*/  IMAD.MOV R3, RZ, RZ, -R0 ;  /* 0x000000ffff037224 */ /* 0x000fe400078e0a00 */
[----:B------:R-:W-:Y:S01]  /*8990*/  IMAD R154, R154, R0, R5 ;  /* 0x000000009a9a7224 */ /* 0x000fe200078e0205 */
[----:B------:R-:W-:Y:S01]  /*89a0*/  LOP3.LUT R5, R12, R7, RZ, 0xc0, !PT ;  /* 0x000000070c057212 */ /* 0x000fe200078ec0ff */
[----:B---3--:R-:W-:-:S02]  /*89b0*/  IMAD R0, R3, R30, R14 ;  /* 0x0000001e03007224 */ /* 0x008fc400078e020e */
[----:B------:R-:W-:Y:S02]  /*89c0*/  @P0 IMAD R21, R15, R13, R24 ;  /* 0x0000000d0f150224 */ /* 0x000fe400078e0218 */
[----:B------:R-:W-:Y:S01]  /*89d0*/  IMAD R3, R0, R20, R5 ;  /* 0x0000001400037224 */ /* 0x000fe200078e0205 */
[----:B------:R-:W-:Y:S01]  /*89e0*/  PRMT R0, R4, 0x7610, R0 ;  /* 0x0000761004007816 */ /* 0x000fe20000000000 */
[----:B------:R-:W-:-:S05]  /*89f0*/  IMAD R154, R154, R31, R21 ;  /* 0x0000001f9a9a7224 */ /* 0x000fca00078e0215 */
[----:B------:R-:W-:Y:S02]  /*8a00*/  SEL R153, R3, R154, !P0 ;  /* 0x0000009a03997207 */ /* 0x000fe40004000000 */
[----:B------:R-:W-:-:S07]  /*8a10*/  SEL R154, R154, R3, !P0 ;  /* 0x000000039a9a7207 */ /* 0x000fce0004000000 */
.L_x_293:
[----:B------:R-:W-:-:S13]  /*8a20*/  LOP3.LUT P0, RZ, R0, 0xff, RZ, 0xc0, !PT ;  /* 0x000000ff00ff7812 */ /* 0x000fda000780c0ff */
[----:B------:R-:W-:Y:S05]  /*8a30*/  @P0 BRA `(.L_x_296) ;  /* 0xffffff8400e40947 */ /* 0x000fea000383ffff */
[----:B------:R-:W-:Y:S05]  /*8a40*/  EXIT ;  /* 0x000000000000794d */ /* 0x000fea0003800000 */
.L_x_7:
[----:B0-----:R-:W-:Y:S01]  /*8a50*/  ULDC.64 UR4, c[0x0][0x650] ;  /* 0x0001940000047ab9 */ /* 0x001fe20000000a00 */
        /* <DEDUP_REMOVED lines=25> */
.L_x_298:
[----:B------:R-:W0:Y:S01]  /*8bf0*/  LDC.64 R28, c[0x0][0x640] ;  /* 0x00019000ff1c7b82 */ /* 0x000e220000000a00 */
[-CC-:B------:R-:W-:Y:S01]  /*8c00*/  SHF.R.U64 R22, R12, R6.reuse, R13.reuse ;  /* 0x000000060c167219 */ /* 0x180fe2000000120d */
[----:B------:R-:W-:Y:S01]  /*8c10*/  IMAD.MOV.U32 R30, RZ, RZ, 0x1 ;  /* 0x00000001ff1e7424 */ /* 0x000fe200078e00ff */
[----:B------:R-:W-:Y:S02]  /*8c20*/  SHF.R.U32.HI R6, RZ, R6, R13 ;  /* 0x00000006ff067219 */ /* 0x000fe4000001160d */
        /* <DEDUP_REMOVED lines=8> */
[----:B------:R-:W-:Y:S01]  /*8cb0*/  IMAD.IADD R9, R9, 0x1, R11 ;  /* 0x0000000109097824 */ /* 0x000fe200078e020b */
[----:B0-----:R-:W-:-:S04]  /*8cc0*/  ISETP.NE.U32.AND P0, PT, R28, RZ, PT ;  /* 0x000000ff1c00720c */ /* 0x001fc80003f05070 */
[----:B------:R-:W-:Y:S02]  /*8cd0*/  ISETP.NE.AND.EX P0, PT, R29, RZ, PT, P0 ;  /* 0x000000ff1d00720c */ /* 0x000fe40003f05300 */
[----:B------:R-:W0:Y:S01]  /*8ce0*/  LDC R20, c[0x0][0x600] ;  /* 0x00018000ff147b82 */ /* 0x000e220000000800 */
[-CC-:B-1----:R-:W-:Y:S01]  /*8cf0*/  SHF.R.U64 R14, R8, R10.reuse, R9.reuse ;  /* 0x0000000a080e7219 */ /* 0x182fe20000001209 */
[----:B------:R-:W-:Y:S01]  /*8d00*/  IMAD.MOV.U32 R8, RZ, RZ, -0x1 ;  /* 0xffffffffff087424 */ /* 0x000fe200078e00ff */
[----:B------:R-:W-:-:S05]  /*8d10*/  SHF.R.U32.HI R9, RZ, R10, R9 ;  /* 0x0000000aff097219 */ /* 0x000fca0000011609 */
[----:B------:R-:W1:Y:S01]  /*8d20*/  LDC R24, c[0x0][0x648] ;  /* 0x00019200ff187b82 */ /* 0x000e620000000800 */
[-CC-:B--2---:R-:W-:Y:S02]  /*8d30*/  SHF.R.U64 R23, R14, R12.reuse, R9.reuse ;  /* 0x0000000c0e177219 */ /* 0x184fe40000001209 */
[----:B------:R-:W-:-:S05]  /*8d40*/  SHF.R.U32.HI R6, RZ, R12, R9 ;  /* 0x0000000cff067219 */ /* 0x000fca0000011609 */
[----:B------:R-:W2:Y:S01]  /*8d50*/  LDC R26, c[0x0][0x638] ;  /* 0x00018e00ff1a7b82 */ /* 0x000ea20000000800 */
[-C--:B---3--:R-:W-:Y:S02]  /*8d60*/  SHF.L.U32 R8, R8, R27.reuse, RZ ;  /* 0x0000001b08087219 */ /* 0x088fe400000006ff */
[-CC-:B------:R-:W-:Y:S02]  /*8d70*/  SHF.R.U64 R25, R23, R27.reuse, R6.reuse ;  /* 0x0000001b17197219 */ /* 0x180fe40000001206 */
[----:B------:R-:W-:Y:S02]  /*8d80*/  LOP3.LUT R32, RZ, R8, RZ, 0x33, !PT ;  /* 0x00000008ff207212 */ /* 0x000fe400078e33ff */
[----:B------:R-:W-:Y:S01]  /*8d90*/  SHF.R.U32.HI R9, RZ, R27, R6 ;  /* 0x0000001bff097219 */ /* 0x000fe20000011606 */
[----:B------:R-:W3:Y:S01]  /*8da0*/  LDC R31, c[0x0][0x610] ;  /* 0x00018400ff1f7b82 */ /* 0x000ee20000000800 */
[----:B------:R-:W-:Y:S01]  /*8db0*/  IMAD.MOV.U32 R8, RZ, RZ, R25 ;  /* 0x000000ffff087224 */ /* 0x000fe200078e0019 */
[----:B------:R-:W-:Y:S06]  /*8dc0*/  @!P0 BRA `(.L_x_299) ;  /* 0x0000000000288947 */ /* 0x000fec0003800000 */
        /* <DEDUP_REMOVED lines=10> */
.L_x_299:
[----:B------:R-:W-:Y:S01]  /*8e70*/  ISETP.NE.AND P0, PT, R2, 0x1, PT ;  /* 0x000000010200780c */ /* 0x000fe20003f05270 */
[----:B------:R-:W-:Y:S01]  /*8e80*/  IMAD.MOV.U32 R13, RZ, RZ, R22 ;  /* 0x000000ffff0d7224 */ /* 0x000fe200078e0016 */
[----:B-1----:R-:W-:Y:S01]  /*8e90*/  SHF.R.U64 R6, R8, R24, R9 ;  /* 0x0000001808067219 */ /* 0x002fe20000001209 */
[----:B0-----:R-:W-:Y:S01]  /*8ea0*/  VIADD R9, R20, 0xffffffff ;  /* 0xffffffff14097836 */ /* 0x001fe20000000000 */
[----:B------:R-:W-:Y:S02]  /*8eb0*/  SHF.L.U32 R30, R30, R27, RZ ;  /* 0x0000001b1e1e7219 */ /* 0x000fe400000006ff */
[----:B------:R-:W-:Y:S01]  /*8ec0*/  LOP3.LUT R5, R23, R32, RZ, 0xc0, !PT ;  /* 0x0000002017057212 */ /* 0x000fe200078ec0ff */
[----:B------:R-:W-:-:S04]  /*8ed0*/  IMAD.MOV R8, RZ, RZ, -R6 ;  /* 0x000000ffff087224 */ /* 0x000fc800078e0a06 */
[----:B------:R-:W-:Y:S01]  /*8ee0*/  IMAD R6, R30, R6, R5 ;  /* 0x000000061e067224 */ /* 0x000fe200078e0205 */
[----:B------:R-:W-:Y:S01]  /*8ef0*/  LOP3.LUT R5, R14, R9, RZ, 0xc0, !PT ;  /* 0x000000090e057212 */ /* 0x000fe200078ec0ff */
[----:B------:R-:W-:Y:S02]  /*8f00*/  @P0 IMAD R3, R7, R21, R4 ;  /* 0x0000001507030224 */ /* 0x000fe400078e0204 */
[----:B--2---:R-:W-:Y:S02]  /*8f10*/  IMAD R4, R8, R26, R25 ;  /* 0x0000001a08047224 */ /* 0x004fe400078e0219 */
[----:B---3--:R-:W-:Y:S02]  /*8f20*/  IMAD R3, R6, R31, R3 ;  /* 0x0000001f06037224 */ /* 0x008fe400078e0203 */
[----:B------:R-:W-:Y:S02]  /*8f30*/  IMAD R4, R4, R20, R5 ;  /* 0x0000001404047224 */ /* 0x000fe400078e0205 */
[----:B------:R-:W-:-:S03]  /*8f40*/  IMAD.MOV.U32 R6, RZ, RZ, 0x1 ;  /* 0x00000001ff067424 */ /* 0x000fc600078e00ff */
[----:B------:R-:W-:Y:S02]  /*8f50*/  SEL R20, R4, R3, !P0 ;  /* 0x0000000304147207 */ /* 0x000fe40004000000 */
[----:B------:R-:W-:-:S07]  /*8f60*/  SEL R11, R3, R4, !P0 ;  /* 0x00000004030b7207 */ /* 0x000fce0004000000 */
.L_x_297:
[----:B------:R-:W-:-:S08]  /*8f70*/  NOP ;  /* 0x0000000000007918 */ /* 0x000fd00000000000 */
[----:B------:R-:W0:-:S00]  /*8f80*/  USETMAXREG.DEALLOC.CTAPOOL 0x28 ;  /* 0x00000028000079c8 */ /* 0x000e0000080e0500 */
[----:B0-----:R-:W-:-:S13]  /*8f90*/  ISETP.NE.AND P0, PT, R0, RZ, PT ;  /* 0x000000ff0000720c */ /* 0x001fda0003f05270 */
[----:B------:R-:W-:Y:S05]  /*8fa0*/  @P0 EXIT ;  /* 0x000000000000094d */ /* 0x000fea0003800000 */
[----:B------:R-:W-:Y:S01]  /*8fb0*/  LOP3.LUT P0, RZ, R6, 0xff, RZ, 0xc0, !PT ;  /* 0x000000ff06ff7812 */ /* 0x000fe2000780c0ff */
[----:B------:R-:W-:Y:S02]  /*8fc0*/  IMAD.MOV.U32 R0, RZ, RZ, 0x1 ;  /* 0x00000001ff007424 */ /* 0x000fe400078e00ff */
[----:B------:R-:W-:-:S10]  /*8fd0*/  IMAD.MOV.U32 R12, RZ, RZ, RZ ;  /* 0x000000ffff0c7224 */ /* 0x000fd400078e00ff */
[----:B------:R-:W-:Y:S05]  /*8fe0*/  @!P0 BRA `(.L_x_300) ;  /* 0x0000000c00788947 */ /* 0x000fea0003800000 */
[----:B------:R-:W0:Y:S01]  /*8ff0*/  LDC R0, c[0x0][0x28c] ;  /* 0x0000a300ff007b82 */ /* 0x000e220000000800 */
[----:B------:R-:W-:Y:S01]  /*9000*/  ULDC UR5, c[0x0][0x658] ;  /* 0x0001960000057ab9 */ /* 0x000fe20000000800 */
[----:B------:R-:W-:Y:S01]  /*9010*/  UMOV UR11, 0xffffffff ;  /* 0xffffffff000b7882 */ /* 0x000fe20000000000 */
[----:B------:R-:W-:Y:S01]  /*9020*/  UMOV UR15, 0x1 ;  /* 0x00000001000f7882 */ /* 0x000fe20000000000 */
[----:B------:R-:W-:Y:S01]  /*9030*/  USHF.L.U32 UR11, UR11, UR5, URZ ;  /* 0x000000050b0b7299 */ /* 0x000fe2000800063f */
[----:B------:R-:W-:Y:S01]  /*9040*/  BSSY B0, `(.L_x_300) ;  /* 0x00000d8000007945 */ /* 0x000fe20003800000 */
[----:B------:R-:W-:Y:S01]  /*9050*/  ULDC UR9, c[0x0][0xc] ;  /* 0x0000030000097ab9 */ /* 0x000fe20000000800 */
[----:B------:R-:W-:Y:S01]  /*9060*/  ULDC UR12, c[0x0][0x10] ;  /* 0x00000400000c7ab9 */ /* 0x000fe20000000800 */
[----:B------:R-:W1:Y:S01]  /*9070*/  S2UR UR8, SR_CgaCtaId ;  /* 0x00000000000879c3 */ /* 0x000e620000008800 */
[----:B------:R-:W-:Y:S01]  /*9080*/  USHF.L.U32 UR5, UR15, UR5, URZ ;  /* 0x000000050f057299 */ /* 0x000fe2000800063f */
[----:B------:R-:W-:Y:S01]  /*9090*/  IMAD.MOV.U32 R10, RZ, RZ, 0x1 ;  /* 0x00000001ff0a7424 */ /* 0x000fe200078e00ff */
[----:B------:R-:W-:Y:S01]  /*90a0*/  LOP3.LUT R9, R19, 0x2, RZ, 0xfc, !PT ;  /* 0x0000000213097812 */ /* 0x000fe200078efcff */
[----:B------:R-:W-:Y:S01]  /*90b0*/  IMAD.MOV.U32 R12, RZ, RZ, RZ ;  /* 0x000000ffff0c7224 */ /* 0x000fe200078e00ff */
[----:B------:R-:W-:Y:S01]  /*90c0*/  ULDC UR4, c[0x0][0x600] ;  /* 0x0001800000047ab9 */ /* 0x000fe20000000800 */
[----:B------:R-:W-:Y:S01]  /*90d0*/  UMOV UR20, 0x5 ;  /* 0x0000000500147882 */ /* 0x000fe20000000000 */
[----:B------:R-:W-:Y:S01]  /*90e0*/  UIADD3 UR4, UR4, -0x1, URZ ;  /* 0xffffffff04047890 */ /* 0x000fe2000fffe03f */
[----:B------:R-:W-:Y:S01]  /*90f0*/  ULDC.64 UR28, c[0x0][0x198] ;  /* 0x00006600001c7ab9 */ /* 0x000fe20000000a00 */
[----:B0-----:R-:W-:-:S05]  /*9100*/  VIADD R0, R0, 0x3f ;  /* 0x0000003f00007836 */ /* 0x001fca0000000000 */
[----:B------:R-:W-:Y:S01]  /*9110*/  SHF.R.S32.HI R3, RZ, 0x1f, R0 ;  /* 0x0000001fff037819 */ /* 0x000fe20000011400 */
[----:B-1----:R-:W-:-:S03]  /*9120*/  ULOP3.LUT UR10, UR8, 0x1, URZ, 0xc0, !UPT ;  /* 0x00000001080a7892 */ /* 0x002fc6000f8ec03f */
[----:B------:R-:W-:Y:S01]  /*9130*/  LEA.HI R3, R3, R0, RZ, 0x6 ;  /* 0x0000000003037211 */ /* 0x000fe200078f30ff */
[----:B------:R-:W-:Y:S01]  /*9140*/  USHF.L.U32 UR7, UR8, 0xc, URZ ;  /* 0x0000000c08077899 */ /* 0x000fe2000800063f */
[----:B------:R-:W-:Y:S01]  /*9150*/  IMAD.MOV.U32 R0, RZ, RZ, 0x1 ;  /* 0x00000001ff007424 */ /* 0x000fe200078e00ff */
[----:B------:R-:W-:Y:S01]  /*9160*/  USHF.R.U32.HI UR27, URZ, 0x1, UR8 ;  /* 0x000000013f1b7899 */ /* 0x000fe20008011608 */
[----:B------:R-:W-:Y:S01]  /*9170*/  SHF.R.S32.HI R3, RZ, 0x6, R3 ;  /* 0x00000006ff037819 */ /* 0x000fe20000011403 */
[----:B------:R-:W-:Y:S02]  /*9180*/  USHF.L.U32 UR6, UR8, 0x6, URZ ;  /* 0x0000000608067899 */ /* 0x000fe4000800063f */
[----:B------:R-:W-:Y:S02]  /*9190*/  ULOP3.LUT UR8, UR8, 0xfffffffe, URZ, 0xc0, !UPT ;  /* 0xfffffffe08087892 */ /* 0x000fe4000f8ec03f */
[----:B------:R-:W-:Y:S01]  /*91a0*/  UISETP.GT.U32.AND UP0, UPT, UR10, 0xffff, UPT ;  /* 0x0000ffff0a00788c */ /* 0x000fe2000bf04070 */
[----:B------:R-:W-:Y:S01]  /*91b0*/  VIADD R8, R3, 0x1 ;  /* 0x0000000103087836 */ /* 0x000fe20000000000 */
[----:B------:R-:W-:-:S02]  /*91c0*/  ULOP3.LUT UR13, UR7, 0x1000, URZ, 0xc0, !UPT ;  /* 0x00001000070d7892 */ /* 0x000fc4000f8ec03f */
[----:B------:R-:W-:Y:S02]  /*91d0*/  ULOP3.LUT UR7, URZ, UR11, URZ, 0x33, !UPT ;  /* 0x0000000b3f077292 */ /* 0x000fe4000f8e333f */
[----:B------:R-:W-:Y:S02]  /*91e0*/  USHF.L.U32 UR14, UR15, UR8, URZ ;  /* 0x000000080f0e7299 */ /* 0x000fe4000800063f */
[----:B------:R-:W-:Y:S02]  /*91f0*/  ULOP3.LUT UR11, UR8, 0x1, URZ, 0xfc, !UPT ;  /* 0x00000001080b7892 */ /* 0x000fe4000f8efc3f */
[----:B------:R-:W-:Y:S02]  /*9200*/  UIMAD.WIDE.U32 UR8, UR9, UR12, URZ ;  /* 0x0000000c090872a5 */ /* 0x000fe4000f8e003f */
[----:B------:R-:W-:Y:S01]  /*9210*/  USEL UR10, UR10, 0xffff, !UP0 ;  /* 0x0000ffff0a0a7887 */ /* 0x000fe2000c000000 */
[----:B------:R-:W-:Y:S01]  /*9220*/  ULDC UR12, c[0x0][0x14] ;  /* 0x00000500000c7ab9 */ /* 0x000fe20000000800 */
[----:B------:R-:W-:-:S02]  /*9230*/  USHF.L.U32 UR11, UR15, UR11, URZ ;  /* 0x0000000b0f0b7299 */ /* 0x000fc4000800063f */
[----:B------:R-:W-:Y:S02]  /*9240*/  UIMAD.WIDE.U32 UR24, UR8, UR12, URZ ;  /* 0x0000000c081872a5 */ /* 0x000fe4000f8e003f */
[----:B------:R-:W-:Y:S02]  /*9250*/  UIMAD UR15, UR9, UR12, URZ ;  /* 0x0000000c090f72a4 */ /* 0x000fe4000f8e023f */
[----:B------:R-:W-:Y:S02]  /*9260*/  ULOP3.LUT UR10, UR10, 0xffff, URZ, 0xc0, !UPT ;  /* 0x0000ffff0a0a7892 */ /* 0x000fe4000f8ec03f */
[----:B------:R-:W-:Y:S02]  /*9270*/  ULEA UR30, UR27, 0x100, 0xd ;  /* 0x000001001b1e7891 */ /* 0x000fe4000f8e683f */
[----:B------:R-:W-:Y:S02]  /*9280*/  ULOP3.LUT UR6, UR6, 0x40, URZ, 0xc0, !UPT ;  /* 0x0000004006067892 */ /* 0x000fe4000f8ec03f */
[----:B------:R-:W-:-:S02]  /*9290*/  ULOP3.LUT UR13, UR13, 0xc100, URZ, 0xfc, !UPT ;  /* 0x0000c1000d0d7892 */ /* 0x000fc4000f8efc3f */
[----:B------:R-:W-:Y:S02]  /*92a0*/  ULOP3.LUT UR14, UR14, UR11, URZ, 0xfc, !UPT ;  /* 0x0000000b0e0e7292 */ /* 0x000fe4000f8efc3f */
[----:B------:R-:W-:Y:S02]  /*92b0*/  UIADD3 UR15, UR25, UR15, URZ ;  /* 0x0000000f190f7290 */ /* 0x000fe4000fffe03f */
[----:B------:R-:W-:-:S12]  /*92c0*/  USHF.L.U32 UR20, UR20, UR10, URZ ;  /* 0x0000000a14147299 */ /* 0x000fd8000800063f */
.L_x_311:
[----:B------:R-:W-:-:S03]  /*92d0*/  UMOV UR8, 0xffffffff ;  /* 0xffffffff00087882 */ /* 0x000fc60000000000 */
[----:B------:R-:W-:Y:S05]  /*92e0*/  BRA.DIV UR8, `(.L_x_301) ;  /* 0x0000000e087c7947 */ /* 0x000fea000b800000 */
[----:B------:R-:W-:-:S13]  /*92f0*/  ELECT P6, URZ, PT ;  /* 0x00000000003f782f */ /* 0x000fda00038c0000 */
.L_x_321:
[----:B------:R-:W0:Y:S01]  /*9300*/  LDC R4, c[0x0][0x28c] ;  /* 0x0000a300ff047b82 */ /* 0x000e220000000800 */
[----:B------:R-:W-:Y:S01]  /*9310*/  BSSY B1, `(.L_x_302) ;  /* 0x0000039000017945 */ /* 0x000fe20003800000 */
[----:B0-----:R-:W-:-:S13]  /*9320*/  ISETP.LT.OR P6, PT, R4, 0x1, !P6 ;  /* 0x000000010400780c */ /* 0x001fda00077c1670 */
[----:B------:R-:W-:Y:S05]  /*9330*/  @P6 BRA `(.L_x_303) ;  /* 0x0000000000d86947 */ /* 0x000fea0003800000 */
[----:B------:R-:W-:Y:S01]  /*9340*/  LEA R11, R11, UR27, 0x1 ;  /* 0x0000001b0b0b7c11 */ /* 0x000fe2000f8e08ff */
[----:B------:R-:W-:Y:S01]  /*9350*/  IMAD.MOV.U32 R22, RZ, RZ, RZ ;  /* 0x000000ffff167224 */ /* 0x000fe200078e00ff */
[----:B------:R-:W-:Y:S01]  /*9360*/  LEA R20, R20, UR6, 0x7 ;  /* 0x0000000614147c11 */ /* 0x000fe2000f8e38ff */
[----:B------:R-:W-:Y:S02]  /*9370*/  IMAD.MOV.U32 R4, RZ, RZ, R8 ;  /* 0x000000ffff047224 */ /* 0x000fe400078e0008 */
[----:B------:R-:W-:Y:S02]  /*9380*/  IMAD.MOV.U32 R5, RZ, RZ, R0 ;  /* 0x000000ffff057224 */ /* 0x000fe400078e0000 */
[----:B------:R-:W-:Y:S02]  /*9390*/  IMAD.MOV.U32 R6, RZ, RZ, R12 ;  /* 0x000000ffff067224 */ /* 0x000fe400078e000c */
[----:B------:R-:W-:-:S07]  /*93a0*/  IMAD.SHL.U32 R15, R11, 0x80, RZ ;  /* 0x000000800b0f7824 */ /* 0x000fce00078e00ff */
.L_x_306:
[----:B------:R-:W0:Y:S01]  /*93b0*/  S2R R14, SR_CgaCtaId ;  /* 0x00000000000e7919 */ /* 0x000e220000008800 */
[----:B------:R-:W-:Y:S02]  /*93c0*/  MOV R7, 0x400 ;  /* 0x0000040000077802 */ /* 0x000fe40000000f00 */
[----:B------:R-:W-:-:S13]  /*93d0*/  LOP3.LUT P1, RZ, R18, 0x7f, RZ, 0xc0, !PT ;  /* 0x0000007f12ff7812 */ /* 0x000fda000782c0ff */
[----:B------:R-:W1:Y:S01]  /*93e0*/  @!P1 LDC R11, c[0x0][0x500] ;  /* 0x00014000ff0b9b82 */ /* 0x000e620000000800 */
[----:B0-----:R-:W-:Y:S02]  /*93f0*/  LEA R21, R14, R7, 0x18 ;  /* 0x000000070e157211 */ /* 0x001fe400078ec0ff */
[----:B------:R-:W-:-:S03]  /*9400*/  SHF.L.U32 R7, R5, 0x1f, RZ ;  /* 0x0000001f05077819 */ /* 0x000fc600000006ff */
[----:B------:R-:W-:-:S04]  /*9410*/  IMAD R14, R6, 0x8, R21 ;  /* 0x00000008060e7824 */ /* 0x000fc800078e0215 */
[----:B------:R-:W0:Y:S02]  /*9420*/  SYNCS.PHASECHK.TRANS64.TRYWAIT P0, [R14+URZ+0x18], R7 ;  /* 0x000018070e0075a7 */ /* 0x000e24000800017f */
[----:B01----:R-:W-:Y:S05]  /*9430*/  @!P0 BRA `(.L_x_304) ;  /* 0x0000000c00488947 */ /* 0x003fea0003800000 */
.L_x_322:
[----:B0-----:R-:W-:Y:S01]  /*9440*/  PRMT R7, R9, 0x9910, RZ ;  /* 0x0000991009077816 */ /* 0x001fe200000000ff */
[----:B------:R0:W-:Y:S03]  /*9450*/  @!P1 SYNCS.ARRIVE.TRANS64 RZ, [R14+URZ], R11 ;  /* 0x0000000b0eff99a7 */ /* 0x0001e6000800003f */
[----:B------:R-:W-:-:S13]  /*9460*/  ISETP.NE.AND P0, PT, R7, 0x2, PT ;  /* 0x000000020700780c */ /* 0x000fda0003f05270 */
[----:B0-----:R-:W-:Y:S05]  /*9470*/  @P0 BRA `(.L_x_305) ;  /* 0x0000000000040947 */ /* 0x001fea0003800000 */
[----:B------:R-:W-:Y:S01]  /*9480*/  BPT.TRAP 0x1 ;  /* 0x000000040000795c */ /* 0x000fe20000300000 */
.L_x_305:
[----:B------:R-:W-:Y:S01]  /*9490*/  R2UR UR11, R6 ;  /* 0x00000000060b72ca */ /* 0x000fe200000e0000 */
[----:B------:R-:W-:Y:S01]  /*94a0*/  VIADD R4, R4, 0xffffffff ;  /* 0xffffffff04047836 */ /* 0x000fe20000000000 */
[----:B------:R-:W-:Y:S01]  /*94b0*/  R2UR UR22, R21 ;  /* 0x00000000151672ca */ /* 0x000fe200000e0000 */
[----:B------:R-:W-:Y:S01]  /*94c0*/  UIADD3 UR16, UP0, UR28, 0xf0, URZ ;  /* 0x000000f01c107890 */ /* 0x000fe2000ff1e03f */
[----:B------:R-:W-:Y:S01]  /*94d0*/  R2UR UR23, R15 ;  /* 0x000000000f1772ca */ /* 0x000fe200000e0000 */
[----:B------:R-:W-:Y:S01]  /*94e0*/  UIADD3 UR32, UP1, UR28, 0x1f0, URZ ;  /* 0x000001f01c207890 */ /* 0x000fe2000ff3e03f */
[----:B------:R-:W-:Y:S01]  /*94f0*/  R2UR UR9, R14 ;  /* 0x000000000e0972ca */ /* 0x000fe200000e0000 */
[----:B------:R-:W-:Y:S01]  /*9500*/  UIADD3.X UR17, URZ, UR29, URZ, UP0, !UPT ;  /* 0x0000001d3f117290 */ /* 0x000fe200087fe43f */
[----:B------:R-:W-:Y:S01]  /*9510*/  R2UR UR10, R22 ;  /* 0x00000000160a72ca */ /* 0x000fe200000e0000 */
[----:B------:R-:W-:Y:S01]  /*9520*/  UPRMT UR21, URZ, 0x5410, UR20 ;  /* 0x000054103f157896 */ /* 0x000fe20008000014 */
[----:B------:R-:W-:Y:S01]  /*9530*/  R2UR UR12, R13 ;  /* 0x000000000d0c72ca */ /* 0x000fe200000e0000 */
[----:B------:R-:W-:Y:S01]  /*9540*/  VIADD R6, R6, 0x1 ;  /* 0x0000000106067836 */ /* 0x000fe20000000000 */
[----:B------:R-:W-:Y:S01]  /*9550*/  R2UR UR26, R20 ;  /* 0x00000000141a72ca */ /* 0x000fe200000e0000 */
[----:B------:R-:W-:Y:S01]  /*9560*/  ULEA UR8, UR11, UR30, 0xe ;  /* 0x0000001e0b087291 */ /* 0x000fe2000f8e703f */
[----:B------:R-:W-:Y:S01]  /*9570*/  ISETP.GT.AND P1, PT, R4, 0x1, PT ;  /* 0x000000010400780c */ /* 0x000fe20003f24270 */
[----:B------:R-:W-:Y:S01]  /*9580*/  ULEA UR11, UR11, UR13, 0xd ;  /* 0x0000000d0b0b7291 */ /* 0x000fe2000f8e683f */
[----:B------:R-:W-:Y:S01]  /*9590*/  ISETP.NE.AND P0, PT, R6, 0x3, PT ;  /* 0x000000030600780c */ /* 0x000fe20003f05270 */
[----:B------:R-:W-:Y:S01]  /*95a0*/  UIADD3 UR8, UR22, UR8, URZ ;  /* 0x0000000816087290 */ /* 0x000fe2000fffe03f */
[----:B------:R-:W-:Y:S01]  /*95b0*/  VIADD R22, R22, 0x40 ;  /* 0x0000004016167836 */ /* 0x000fe20000000000 */
[----:B------:R-:W-:Y:S01]  /*95c0*/  UIADD3 UR22, UR22, UR11, URZ ;  /* 0x0000000b16167290 */ /* 0x000fe2000fffe03f */
[----:B------:R-:W-:Y:S01]  /*95d0*/  SEL R14, RZ, 0x1, P0 ;  /* 0x00000001ff0e7807 */ /* 0x000fe20000000000 */
[----:B------:R-:W-:Y:S01]  /*95e0*/  UPRMT UR31, URZ, 0x5410, UR14 ;  /* 0x000054103f1f7896 */ /* 0x000fe2000800000e */
[----:B------:R-:W-:Y:S01]  /*95f0*/  SEL R6, R6, RZ, P0 ;  /* 0x000000ff06067207 */ /* 0x000fe20000000000 */
[----:B------:R-:W-:Y:S01]  /*9600*/  UIADD3.X UR33, URZ, UR29, URZ, UP1, !UPT ;  /* 0x0000001d3f217290 */ /* 0x000fe20008ffe43f */
[----:B------:R-:W-:Y:S01]  /*9610*/  LOP3.LUT R5, R5, R14, RZ, 0x3c, !PT ;  /* 0x0000000e05057212 */ /* 0x000fe200078e3cff */
[----:B------:R-:W-:Y:S01]  /*9620*/  UMOV UR18, 0x0 ;  /* 0x0000000000127882 */ /* 0x000fe20000000000 */
[----:B------:R-:W-:Y:S01]  /*9630*/  UMOV UR19, 0x10000000 ;  /* 0x1000000000137882 */ /* 0x000fe20000000000 */
[----:B------:R-:W-:-:S02]  /*9640*/  UMOV UR11, UR23 ;  /* 0x00000017000b7c82 */ /* 0x000fc40008000000 */
[----:B------:R0:W-:Y:S02]  /*9650*/  UTMALDG.3D.MULTICAST [UR8], [UR16], UR21, desc[UR18] ;  /* 0x00001208100073b4 */ /* 0x0001e40008011815 */
[----:B0-----:R-:W-:Y:S01]  /*9660*/  UMOV UR8, UR22 ;  /* 0x0000001600087c82 */ /* 0x001fe20008000000 */
[----:B------:R-:W-:Y:S02]  /*9670*/  UMOV UR11, UR26 ;  /* 0x0000001a000b7c82 */ /* 0x000fe40008000000 */
[----:B------:R0:W-:Y:S02]  /*9680*/  UTMALDG.3D.MULTICAST [UR8], [UR32], UR31, desc[UR18] ;  /* 0x00001208200073b4 */ /* 0x0001e4000801181f */
[----:B0-----:R-:W-:Y:S05]  /*9690*/  @P1 BRA `(.L_x_306) ;  /* 0xfffffffc00441947 */ /* 0x001fea000383ffff */
.L_x_303:
[----:B------:R-:W-:Y:S05]  /*96a0*/  BSYNC B1 ;  /* 0x0000000000017941 */ /* 0x000fea0003800000 */
.L_x_302:
[----:B------:R-:W-:Y:S01]  /*96b0*/  LOP3.LUT P1, RZ, R10, 0xff, RZ, 0xc0, !PT ;  /* 0x000000ff0aff7812 */ /* 0x000fe2000782c0ff */
[C---:B------:R-:W-:Y:S01]  /*96c0*/  IMAD.IADD R12, R3.reuse, 0x1, R12 ;  /* 0x00000001030c7824 */ /* 0x040fe200078e020c */
[----:B------:R-:W-:Y:S01]  /*96d0*/  ULDC.64 UR8, c[0x0][0x650] ;  /* 0x0001940000087ab9 */ /* 0x000fe20000000a00 */
[C---:B------:R-:W-:Y:S01]  /*96e0*/  ISETP.GE.U32.AND P2, PT, R3.reuse, 0x3, PT ;  /* 0x000000030300780c */ /* 0x040fe20003f46070 */
[----:B------:R-:W-:Y:S01]  /*96f0*/  BSSY B1, `(.L_x_307) ;  /* 0x000006a000017945 */ /* 0x000fe20003800000 */
[----:B------:R-:W-:Y:S01]  /*9700*/  IMAD.MOV.U32 R11, RZ, RZ, -0x1 ;  /* 0xffffffffff0b7424 */ /* 0x000fe200078e00ff */
[----:B------:R-:W-:Y:S01]  /*9710*/  ISETP.GT.U32.AND P0, PT, R12, 0x2, PT ;  /* 0x000000020c00780c */ /* 0x000fe20003f04070 */
[----:B------:R-:W-:Y:S01]  /*9720*/  IMAD.MOV.U32 R20, RZ, RZ, -0x1 ;  /* 0xffffffffff147424 */ /* 0x000fe200078e00ff */
[----:B------:R-:W-:Y:S01]  /*9730*/  PRMT R10, RZ, 0x7610, R10 ;  /* 0x00007610ff0a7816 */ /* 0x000fe2000000000a */
[----:B------:R-:W-:Y:S01]  /*9740*/  IMAD.MOV.U32 R13, RZ, RZ, -0x1 ;  /* 0xffffffffff0d7424 */ /* 0x000fe200078e00ff */
[----:B------:R-:W-:-:S03]  /*9750*/  ISETP.LT.U32.AND P0, PT, R3, 0x3, P0 ;  /* 0x000000030300780c */ /* 0x000fc60000701070 */
[----:B------:R-:W0:Y:S01]  /*9760*/  @P1 S2R R5, SR_CgaCtaId ;  /* 0x0000000000051919 */ /* 0x000e220000008800 */
[----:B------:R-:W-:-:S04]  /*9770*/  @P1 MOV R4, 0x400 ;  /* 0x0000040000041802 */ /* 0x000fc80000000f00 */
[----:B0-----:R-:W-:Y:S01]  /*9780*/  @P1 LEA R6, R5, R4, 0x18 ;  /* 0x0000000405061211 */ /* 0x001fe200078ec0ff */
[----:B------:R-:W-:-:S03]  /*9790*/  IMAD.WIDE.U32 R4, R12, -0x55555555, RZ ;  /* 0xaaaaaaab0c047825 */ /* 0x000fc600078e00ff */
[----:B------:R0:W-:Y:S01]  /*97a0*/  @P1 SYNCS.ARRIVE.TRANS64.A1T0 RZ, [R6+URZ+0x48], RZ ;  /* 0x000048ff06ff19a7 */ /* 0x0001e2000810003f */
[----:B------:R-:W-:Y:S02]  /*97b0*/  IADD3 R16, P1, R16, UR24, RZ ;  /* 0x0000001810107c10 */ /* 0x000fe4000ff3e0ff */
[----:B------:R-:W-:Y:S02]  /*97c0*/  SHF.R.U32.HI R7, RZ, 0x1, R5 ;  /* 0x00000001ff077819 */ /* 0x000fe40000011605 */
[----:B------:R-:W-:Y:S02]  /*97d0*/  SEL R5, RZ, 0x1, !P0 ;  /* 0x00000001ff057807 */ /* 0x000fe40004000000 */
[----:B------:R-:W-:Y:S01]  /*97e0*/  IADD3.X R17, R17, UR15, RZ, P1, !PT ;  /* 0x0000000f11117c10 */ /* 0x000fe20008ffe4ff */
[----:B------:R-:W-:Y:S01]  /*97f0*/  IMAD R12, R7, -0x3, R12 ;  /* 0xfffffffd070c7824 */ /* 0x000fe200078e020c */
[----:B------:R-:W-:Y:S02]  /*9800*/  ISETP.GE.U32.AND P0, PT, R16, UR8, PT ;  /* 0x0000000810007c0c */ /* 0x000fe4000bf06070 */
[----:B------:R-:W-:-:S02]  /*9810*/  LOP3.LUT R0, R0, R5, RZ, 0x3c, !PT ;  /* 0x0000000500007212 */ /* 0x000fc400078e3cff */
[----:B------:R-:W-:Y:S02]  /*9820*/  ISETP.GE.U32.AND.EX P0, PT, R17, UR9, PT, P0 ;  /* 0x0000000911007c0c */ /* 0x000fe4000bf06100 */
[----:B------:R-:W-:Y:S02]  /*9830*/  @P2 LOP3.LUT R0, R0, 0x1, R7, 0x78, !PT ;  /* 0x0000000100002812 */ /* 0x000fe400078e7807 */
[----:B------:R-:W-:-:S09]  /*9840*/  PRMT R4, RZ, 0x7610, R4 ;  /* 0x00007610ff047816 */ /* 0x000fd20000000004 */
[----:B0-----:R-:W-:Y:S05]  /*9850*/  @P0 BRA `(.L_x_308) ;  /* 0x00000004004c0947 */ /* 0x001fea0003800000 */
[----:B------:R-:W0:Y:S01]  /*9860*/  S2R R14, SR_CTAID.X ;  /* 0x00000000000e7919 */ /* 0x000e220000002500 */
[----:B------:R-:W-:Y:S01]  /*9870*/  ULDC.64 UR8, c[0x0][0x628] ;  /* 0x00018a0000087ab9 */ /* 0x000fe20000000a00 */
[----:B------:R-:W1:Y:S01]  /*9880*/  LDC R15, c[0x0][0x144] ;  /* 0x00005100ff0f7b82 */ /* 0x000e620000000800 */
[----:B------:R-:W-:Y:S01]  /*9890*/  ISETP.NE.U32.AND P0, PT, RZ, UR8, PT ;  /* 0x00000008ff007c0c */ /* 0x000fe2000bf05070 */
[----:B------:R-:W2:Y:S01]  /*98a0*/  S2R R11, SR_CTAID.Y ;  /* 0x00000000000b7919 */ /* 0x000ea20000002600 */
[----:B------:R-:W-:Y:S01]  /*98b0*/  ULDC UR10, c[0x0][0x150] ;  /* 0x00005400000a7ab9 */ /* 0x000fe20000000800 */
[----:B------:R-:W-:Y:S01]  /*98c0*/  ULDC UR11, c[0x0][0x630] ;  /* 0x00018c00000b7ab9 */ /* 0x000fe20000000800 */
[----:B------:R-:W-:Y:S01]  /*98d0*/  ISETP.NE.AND.EX P0, PT, RZ, UR9, PT, P0 ;  /* 0x00000009ff007c0c */ /* 0x000fe2000bf05300 */
[----:B------:R-:W-:Y:S01]  /*98e0*/  IMAD.MOV.U32 R4, RZ, RZ, R16 ;  /* 0x000000ffff047224 */ /* 0x000fe200078e0010 */
[----:B0-----:R-:W-:-:S05]  /*98f0*/  I2FP.F32.U32 R5, R14 ;  /* 0x0000000e00057245 */ /* 0x001fca0000201000 */
[----:B------:R-:W-:Y:S01]  /*9900*/  FMUL R20, R5, UR10 ;  /* 0x0000000a05147c20 */ /* 0x000fe20008400000 */
[----:B------:R-:W-:-:S05]  /*9910*/  IMAD.MOV.U32 R5, RZ, RZ, R17 ;  /* 0x000000ffff057224 */ /* 0x000fca00078e0011 */
[----:B--2---:R-:W-:Y:S05]  /*9920*/  @!P0 BRA `(.L_x_309) ;  /* 0x0000000000288947 */ /* 0x004fea0003800000 */
[----:B------:R-:W-:Y:S02]  /*9930*/  ULDC UR10, c[0x0][0x634] ;  /* 0x00018d00000a7ab9 */ /* 0x000fe40000000800 */
[----:B------:R-:W-:-:S05]  /*9940*/  IADD3 R5, P0, R16, UR10, RZ ;  /* 0x0000000a10057c10 */ /* 0x000fca000ff1e0ff */
[----:B------:R-:W-:-:S04]  /*9950*/  IMAD.X R13, RZ, RZ, R17, P0 ;  /* 0x000000ffff0d7224 */ /* 0x000fc800000e0611 */
[----:B------:R-:W-:-:S04]  /*9960*/  IMAD.WIDE.U32 R6, R13, UR8, RZ ;  /* 0x000000080d067c25 */ /* 0x000fc8000f8e00ff */
[----:B------:R-:W-:-:S04]  /*9970*/  IMAD.WIDE.U32 R6, P0, R5, UR9, R6 ;  /* 0x0000000905067c25 */ /* 0x000fc8000f800006 */
[----:B------:R-:W-:-:S04]  /*9980*/  IMAD.WIDE.U32 R4, R5, UR8, RZ ;  /* 0x0000000805047c25 */ /* 0x000fc8000f8e00ff */
[----:B------:R-:W-:Y:S01]  /*9990*/  IMAD.MOV.U32 R4, RZ, RZ, R7 ;  /* 0x000000ffff047224 */ /* 0x000fe200078e0007 */
[----:B------:R-:W-:Y:S01]  /*99a0*/  IADD3 RZ, P1, R5, R6, RZ ;  /* 0x0000000605ff7210 */ /* 0x000fe20007f3e0ff */
[----:B------:R-:W-:-:S04]  /*99b0*/  IMAD.X R5, RZ, RZ, RZ, P0 ;  /* 0x000000ffff057224 */ /* 0x000fc800000e06ff */
[----:B------:R-:W-:-:S08]  /*99c0*/  IMAD.WIDE.U32.X R4, R13, UR9, R4, P1 ;  /* 0x000000090d047c25 */ /* 0x000fd000088e0404 */
.L_x_309:
[--C-:B------:R-:W-:Y:S01]  /*99d0*/  SHF.R.U64 R13, R4, UR11, R5.reuse ;  /* 0x0000000b040d7c19 */ /* 0x100fe20008001205 */
[----:B------:R-:W0:Y:S01]  /*99e0*/  F2I.U32.TRUNC.NTZ R20, R20 ;  /* 0x0000001400147305 */ /* 0x000e22000020f000 */
[----:B------:R-:W-:Y:S01]  /*99f0*/  SHF.R.U32.HI R4, RZ, UR11, R5 ;  /* 0x0000000bff047c19 */ /* 0x000fe20008011605 */
[----:B------:R-:W-:Y:S01]  /*9a00*/  ULDC.64 UR8, c[0x0][0x620] ;  /* 0x0001880000087ab9 */ /* 0x000fe20000000a00 */
[----:B------:R-:W-:Y:S01]  /*9a10*/  IADD3 R7, P0, RZ, -R13, RZ ;  /* 0x8000000dff077210 */ /* 0x000fe20007f1e0ff */
[----:B------:R-:W-:Y:S01]  /*9a20*/  ULDC.64 UR10, c[0x0][0x640] ;  /* 0x00019000000a7ab9 */ /* 0x000fe20000000a00 */
[----:B------:R-:W2:Y:S03]  /*9a30*/  LDC R22, c[0x0][0x148] ;  /* 0x00005200ff167b82 */ /* 0x000ea60000000800 */
[----:B------:R-:W-:Y:S01]  /*9a40*/  IMAD.X R4, RZ, RZ, ~R4, P0 ;  /* 0x000000ffff047224 */ /* 0x000fe200000e0e04 */
[----:B------:R-:W-:-:S03]  /*9a50*/  ISETP.NE.U32.AND P0, PT, RZ, UR10, PT ;  /* 0x0000000aff007c0c */ /* 0x000fc6000bf05070 */
[----:B------:R-:W-:Y:S01]  /*9a60*/  IMAD R6, R4, UR8, RZ ;  /* 0x0000000804067c24 */ /* 0x000fe2000f8e02ff */
[----:B------:R-:W-:Y:S01]  /*9a70*/  ISETP.NE.AND.EX P0, PT, RZ, UR11, PT, P0 ;  /* 0x0000000bff007c0c */ /* 0x000fe2000bf05300 */
[----:B------:R-:W-:Y:S01]  /*9a80*/  IMAD.WIDE.U32 R4, R7, UR8, R16 ;  /* 0x0000000807047c25 */ /* 0x000fe2000f8e0010 */
[----:B------:R-:W-:-:S03]  /*9a90*/  ULDC UR8, c[0x0][0x618] ;  /* 0x0001860000087ab9 */ /* 0x000fc60000000800 */
[----:B------:R-:W-:Y:S01]  /*9aa0*/  IMAD R7, R7, UR9, R6 ;  /* 0x0000000907077c24 */ /* 0x000fe2000f8e0206 */
[----:B------:R-:W-:Y:S01]  /*9ab0*/  ULDC UR9, c[0x0][0x154] ;  /* 0x0000550000097ab9 */ /* 0x000fe20000000800 */
[----:B0-----:R-:W-:Y:S02]  /*9ac0*/  IMAD.MOV R6, RZ, RZ, -R20 ;  /* 0x000000ffff067224 */ /* 0x001fe400078e0a14 */
[----:B------:R-:W-:Y:S02]  /*9ad0*/  IMAD.IADD R5, R5, 0x1, R7 ;  /* 0x0000000105057824 */ /* 0x000fe400078e0207 */
[----:B-1----:R-:W-:Y:S01]  /*9ae0*/  IMAD R14, R15, R6, R14 ;  /* 0x000000060f0e7224 */ /* 0x002fe200078e020e */
[----:B------:R-:W-:Y:S02]  /*9af0*/  I2FP.F32.U32 R6, R11 ;  /* 0x0000000b00067245 */ /* 0x000fe40000201000 */
[--C-:B------:R-:W-:Y:S02]  /*9b00*/  SHF.R.U64 R15, R4, UR8, R5.reuse ;  /* 0x00000008040f7c19 */ /* 0x100fe40008001205 */
[----:B------:R-:W-:Y:S01]  /*9b10*/  SHF.R.U32.HI R4, RZ, UR8, R5 ;  /* 0x00000008ff047c19 */ /* 0x000fe20008011605 */
[----:B------:R-:W-:Y:S01]  /*9b20*/  FMUL R6, R6, UR9 ;  /* 0x0000000906067c20 */ /* 0x000fe20008400000 */
[----:B------:R-:W-:-:S02]  /*9b30*/  ULDC UR8, c[0x0][0x608] ;  /* 0x0001820000087ab9 */ /* 0x000fc40000000800 */
[--C-:B------:R-:W-:Y:S01]  /*9b40*/  SHF.R.U64 R21, R15, UR8, R4.reuse ;  /* 0x000000080f157c19 */ /* 0x100fe20008001204 */
[----:B------:R0:W1:Y:S01]  /*9b50*/  F2I.U32.TRUNC.NTZ R24, R6 ;  /* 0x0000000600187305 */ /* 0x000062000020f000 */
[----:B------:R-:W-:Y:S01]  /*9b60*/  SHF.R.U32.HI R4, RZ, UR8, R4 ;  /* 0x00000008ff047c19 */ /* 0x000fe20008011604 */
[----:B------:R-:W-:-:S03]  /*9b70*/  ULDC UR8, c[0x0][0x658] ;  /* 0x0001960000087ab9 */ /* 0x000fc60000000800 */
[--C-:B------:R-:W-:Y:S02]  /*9b80*/  SHF.R.U64 R20, R21, UR8, R4.reuse ;  /* 0x0000000815147c19 */ /* 0x100fe40008001204 */
[----:B------:R-:W-:-:S03]  /*9b90*/  SHF.R.U32.HI R23, RZ, UR8, R4 ;  /* 0x00000008ff177c19 */ /* 0x000fc60008011604 */
[----:B------:R-:W-:Y:S02]  /*9ba0*/  IMAD.MOV.U32 R4, RZ, RZ, R20 ;  /* 0x000000ffff047224 */ /* 0x000fe400078e0014 */
[----:B------:R-:W-:Y:S01]  /*9bb0*/  IMAD.MOV.U32 R5, RZ, RZ, R23 ;  /* 0x000000ffff057224 */ /* 0x000fe200078e0017 */
[----:B0-----:R-:W-:Y:S06]  /*9bc0*/  @!P0 BRA `(.L_x_310) ;  /* 0x0000000000288947 */ /* 0x001fec0003800000 */
        /* <DEDUP_REMOVED lines=10> */
.L_x_310:
[----:B------:R-:W-:Y:S01]  /*9c70*/  ISETP.NE.AND P0, PT, R2, 0x1, PT ;  /* 0x000000010200780c */ /* 0x000fe20003f05270 */
[----:B------:R-:W-:Y:S01]  /*9c80*/  ULDC UR8, c[0x0][0x648] ;  /* 0x0001920000087ab9 */ /* 0x000fe20000000800 */
[----:B-1----:R-:W-:Y:S01]  /*9c90*/  IMAD.MOV R24, RZ, RZ, -R24 ;  /* 0x000000ffff187224 */ /* 0x002fe200078e0a18 */
[----:B------:R-:W-:Y:S01]  /*9ca0*/  SHF.R.U64 R4, R4, UR8, R5 ;  /* 0x0000000804047c19 */ /* 0x000fe20008001205 */
[----:B------:R-:W-:Y:S01]  /*9cb0*/  ULDC UR8, c[0x0][0x638] ;  /* 0x00018e0000087ab9 */ /* 0x000fe20000000800 */
[----:B------:R-:W-:Y:S01]  /*9cc0*/  LOP3.LUT R21, R21, UR7, RZ, 0xc0, !PT ;  /* 0x0000000715157c12 */ /* 0x000fe2000f8ec0ff */
[----:B------:R-:W-:Y:S02]  /*9cd0*/  ULDC UR9, c[0x0][0x610] ;  /* 0x0001840000097ab9 */ /* 0x000fe40000000800 */
[----:B------:R-:W-:Y:S02]  /*9ce0*/  IMAD.MOV R5, RZ, RZ, -R4 ;  /* 0x000000ffff057224 */ /* 0x000fe400078e0a04 */
[----:B------:R-:W-:-:S02]  /*9cf0*/  IMAD R21, R4, UR5, R21 ;  /* 0x0000000504157c24 */ /* 0x000fc4000f8e0215 */
[----:B------:R-:W-:Y:S01]  /*9d00*/  IMAD R20, R5, UR8, R20 ;  /* 0x0000000805147c24 */ /* 0x000fe2000f8e0214 */
[----:B------:R-:W-:Y:S01]  /*9d10*/  ULDC UR8, c[0x0][0x600] ;  /* 0x0001800000087ab9 */ /* 0x000fe20000000800 */
[----:B--2---:R-:W-:Y:S01]  /*9d20*/  @P0 IMAD R14, R22, R24, R11 ;  /* 0x00000018160e0224 */ /* 0x004fe200078e020b */
[----:B------:R-:W-:Y:S01]  /*9d30*/  LOP3.LUT R11, R15, UR4, RZ, 0xc0, !PT ;  /* 0x000000040f0b7c12 */ /* 0x000fe2000f8ec0ff */
[----:B------:R-:W-:Y:S02]  /*9d40*/  IMAD.MOV.U32 R4, RZ, RZ, 0x1 ;  /* 0x00000001ff047424 */ /* 0x000fe400078e00ff */
[----:B------:R-:W-:Y:S02]  /*9d50*/  IMAD R14, R21, UR9, R14 ;  /* 0x00000009150e7c24 */ /* 0x000fe4000f8e020e */
[----:B------:R-:W-:-:S05]  /*9d60*/  IMAD R11, R20, UR8, R11 ;  /* 0x00000008140b7c24 */ /* 0x000fca000f8e020b */
[----:B------:R-:W-:Y:S02]  /*9d70*/  SEL R20, R11, R14, !P0 ;  /* 0x0000000e0b147207 */ /* 0x000fe40004000000 */
[----:B------:R-:W-:-:S07]  /*9d80*/  SEL R11, R14, R11, !P0 ;  /* 0x0000000b0e0b7207 */ /* 0x000fce0004000000 */
.L_x_308:
[----:B------:R-:W-:Y:S05]  /*9d90*/  BSYNC B1 ;  /* 0x0000000000017941 */ /* 0x000fea0003800000 */
.L_x_307:
[----:B------:R-:W-:-:S13]  /*9da0*/  LOP3.LUT P0, RZ, R4, 0xff, RZ, 0xc0, !PT ;  /* 0x000000ff04ff7812 */ /* 0x000fda000780c0ff */
[----:B------:R-:W-:Y:S05]  /*9db0*/  @P0 BRA `(.L_x_311) ;  /* 0xfffffff400440947 */ /* 0x000fea000383ffff */
[----:B------:R-:W-:Y:S05]  /*9dc0*/  BSYNC B0 ;  /* 0x0000000000007941 */ /* 0x000fea0003800000 */
.L_x_300:
[----:B------:R-:W-:-:S03]  /*9dd0*/  UMOV UR8, 0xffffffff ;  /* 0xffffffff00087882 */ /* 0x000fc60000000000 */
[----:B------:R-:W-:Y:S05]  /*9de0*/  BRA.DIV UR8, `(.L_x_312) ;  /* 0x0000000208f07947 */ /* 0x000fea000b800000 */
[----:B------:R-:W-:-:S13]  /*9df0*/  ELECT P6, URZ, PT ;  /* 0x00000000003f782f */ /* 0x000fda00038c0000 */
.L_x_325:
[----:B------:R-:W-:Y:S04]  /*9e00*/  BSSY B0, `(.L_x_313) ;  /* 0x0000022000007945 */ /* 0x000fe80003800000 */
[----:B------:R-:W-:Y:S05]  /*9e10*/  @!P6 BRA `(.L_x_314) ;  /* 0x000000000080e947 */ /* 0x000fea0003800000 */
[----:B------:R-:W-:-:S04]  /*9e20*/  LOP3.LUT R19, R19, 0x2, RZ, 0xfc, !PT ;  /* 0x0000000213137812 */ /* 0x000fc800078efcff */
[----:B------:R-:W-:-:S13]  /*9e30*/  ISETP.NE.AND P0, PT, R19, 0x3, PT ;  /* 0x000000031300780c */ /* 0x000fda0003f05270 */
[----:B------:R-:W-:Y:S05]  /*9e40*/  @!P0 BRA `(.L_x_315) ;  /* 0x0000000000048947 */ /* 0x000fea0003800000 */
[----:B------:R-:W-:Y:S01]  /*9e50*/  BPT.TRAP 0x1 ;  /* 0x000000040000795c */ /* 0x000fe20000300000 */
.L_x_315:
[----:B------:R-:W0:Y:S01]  /*9e60*/  S2R R3, SR_CgaCtaId ;  /* 0x0000000000037919 */ /* 0x000e220000008800 */
[----:B------:R-:W-:-:S04]  /*9e70*/  MOV R2, 0x400 ;  /* 0x0000040000027802 */ /* 0x000fc80000000f00 */
[----:B0-----:R-:W-:Y:S02]  /*9e80*/  LEA R3, R3, R2, 0x18 ;  /* 0x0000000203037211 */ /* 0x001fe400078ec0ff */
[----:B------:R-:W-:-:S03]  /*9e90*/  SHF.L.U32 R2, R0, 0x1f, RZ ;  /* 0x0000001f00027819 */ /* 0x000fc600000006ff */
[----:B------:R-:W-:-:S04]  /*9ea0*/  VIADD R3, R3, 0x18 ;  /* 0x0000001803037836 */ /* 0x000fc80000000000 */
[C---:B------:R-:W-:Y:S02]  /*9eb0*/  IMAD R7, R12.reuse, 0x8, R3 ;  /* 0x000000080c077824 */ /* 0x040fe400078e0203 */
[----:B------:R-:W-:Y:S02]  /*9ec0*/  VIADD R12, R12, 0x1 ;  /* 0x000000010c0c7836 */ /* 0x000fe40000000000 */
[----:B------:R-:W0:Y:S03]  /*9ed0*/  SYNCS.PHASECHK.TRANS64.TRYWAIT P0, [R7+URZ], R2 ;  /* 0x00000002070075a7 */ /* 0x000e26000800017f */
[----:B------:R-:W-:-:S04]  /*9ee0*/  ISETP.NE.AND P1, PT, R12, 0x3, PT ;  /* 0x000000030c00780c */ /* 0x000fc80003f25270 */
[----:B------:R-:W-:Y:S02]  /*9ef0*/  SEL R5, RZ, 0x1, P1 ;  /* 0x00000001ff057807 */ /* 0x000fe40000800000 */
[----:B------:R-:W-:Y:S02]  /*9f00*/  SEL R12, R12, RZ, P1 ;  /* 0x000000ff0c0c7207 */ /* 0x000fe40000800000 */
[----:B------:R-:W-:-:S03]  /*9f10*/  LOP3.LUT R5, R0, R5, RZ, 0x3c, !PT ;  /* 0x0000000500057212 */ /* 0x000fc600078e3cff */
[----:B------:R-:W-:Y:S01]  /*9f20*/  IMAD R9, R12, 0x8, R3 ;  /* 0x000000080c097824 */ /* 0x000fe200078e0203 */
[----:B------:R-:W-:Y:S01]  /*9f30*/  SHF.L.U32 R4, R5, 0x1f, RZ ;  /* 0x0000001f05047819 */ /* 0x000fe200000006ff */
[----:B0-----:R-:W-:Y:S06]  /*9f40*/  @!P0 BRA `(.L_x_316) ;  /* 0x0000000000b88947 */ /* 0x001fec0003800000 */
.L_x_326:
[----:B------:R-:W1:Y:S01]  /*9f50*/  SYNCS.PHASECHK.TRANS64.TRYWAIT P0, [R9+URZ], R4 ;  /* 0x00000004090075a7 */ /* 0x000e62000800017f */
[----:B------:R-:W-:-:S05]  /*9f60*/  VIADD R0, R12, 0x1 ;  /* 0x000000010c007836 */ /* 0x000fca0000000000 */
[----:B------:R-:W-:-:S04]  /*9f70*/  ISETP.NE.AND P1, PT, R0, 0x3, PT ;  /* 0x000000030000780c */ /* 0x000fc80003f25270 */
[----:B0-----:R-:W-:Y:S02]  /*9f80*/  SEL R2, RZ, 0x1, P1 ;  /* 0x00000001ff027807 */ /* 0x001fe40000800000 */
[----:B------:R-:W-:Y:S02]  /*9f90*/  SEL R0, R0, RZ, P1 ;  /* 0x000000ff00007207 */ /* 0x000fe40000800000 */
[----:B------:R-:W-:Y:S01]  /*9fa0*/  LOP3.LUT R2, R5, R2, RZ, 0x3c, !PT ;  /* 0x0000000205027212 */ /* 0x000fe200078e3cff */
[----:B-1----:R-:W-:Y:S06]  /*9fb0*/  @!P0 BRA `(.L_x_317) ;  /* 0x0000000000b08947 */ /* 0x002fec0003800000 */
.L_x_327:
[----:B------:R-:W-:Y:S01]  /*9fc0*/  IMAD R3, R0, 0x8, R3 ;  /* 0x0000000800037824 */ /* 0x000fe200078e0203 */
[----:B------:R-:W-:-:S07]  /*9fd0*/  SHF.L.U32 R0, R2, 0x1f, RZ ;  /* 0x0000001f02007819 */ /* 0x000fce00000006ff */
.L_x_318:
[----:B-1----:R1:W2:Y:S02]  /*9fe0*/  SYNCS.PHASECHK.TRANS64.TRYWAIT P0, [R3+URZ], R0 ;  /* 0x00000000030075a7 */ /* 0x0022a4000800017f */
[----:B--2---:R-:W-:Y:S05]  /*9ff0*/  @!P0 NANOSLEEP.SYNCS 0x989680 ;  /* 0x009896800000895d */ /* 0x004fea0003900000 */
[----:B------:R-:W2:Y:S02]  /*a000*/  @!P0 SYNCS.PHASECHK.TRANS64 P0, [R3+URZ], R0 ;  /* 0x00000000030085a7 */ /* 0x000ea4000800007f */
[----:B--2---:R-:W-:Y:S05]  /*a010*/  @!P0 BRA `(.L_x_318) ;  /* 0xfffffffc00f08947 */ /* 0x004fea000383ffff */
.L_x_314:
[----:B------:R-:W-:Y:S05]  /*a020*/  BSYNC B0 ;  /* 0x0000000000007941 */ /* 0x000fea0003800000 */
.L_x_313:
[----:B------:R-:W-:Y:S05]  /*a030*/  EXIT ;  /* 0x000000000000794d */ /* 0x000fea0003800000 */
.L_x_21:
[----:B----4-:R4:W0:Y:S02]  /*a040*/  SYNCS.PHASECHK.TRANS64.TRYWAIT P1, [R3+URZ], R0 ;  /* 0x00000000030075a7 */ /* 0x010824000802017f */
[----:B0-----:R-:W-:Y:S05]  /*a050*/  @!P1 NANOSLEEP.SYNCS 0x989680 ;  /* 0x009896800000995d */ /* 0x001fea0003900000 */
[----:B------:R-:W0:Y:S02]  /*a060*/  @!P1 SYNCS.PHASECHK.TRANS64 P1, [R3+URZ], R0 ;  /* 0x00000000030095a7 */ /* 0x000e24000802007f */
[----:B0-----:R-:W-:Y:S05]  /*a070*/  @!P1 BRA `(.L_x_21) ;  /* 0xfffffffc00f09947 */ /* 0x001fea000383ffff */
[----:B------:R-:W-:Y:S05]  /*a080*/  BRA `(.L_x_20) ;  /* 0xffffff7400207947 */ /* 0x000fea000383ffff */
.L_x_26:
[----:B-1----:R1:W3:Y:S02]  /*a090*/  SYNCS.PHASECHK.TRANS64.TRYWAIT P1, [R5+URZ], R4 ;  /* 0x00000004050075a7 */ /* 0x0022e4000802017f */
[----:B---3--:R-:W-:Y:S05]  /*a0a0*/  @!P1 NANOSLEEP.SYNCS 0x989680 ;  /* 0x009896800000995d */ /* 0x008fea0003900000 */
[----:B------:R-:W3:Y:S02]  /*a0b0*/  @!P1 SYNCS.PHASECHK.TRANS64 P1, [R5+URZ], R4 ;  /* 0x00000004050095a7 */ /* 0x000ee4000802007f */
[----:B---3--:R-:W-:Y:S05]  /*a0c0*/  @!P1 BRA `(.L_x_26) ;  /* 0xfffffffc00f09947 */ /* 0x008fea000383ffff */
[----:B------:R-:W-:Y:S05]  /*a0d0*/  BRA `(.L_x_25) ;  /* 0xffffff7400fc7947 */ /* 0x000fea000383ffff */
.L_x_301:
[----:B------:R-:W-:Y:S01]  /*a0e0*/  BSSY B1, `(.L_x_319) ;  /* 0x0000006000017945 */ /* 0x000fe20003800000 */
[----:B------:R-:W-:-:S07]  /*a0f0*/  IMAD.MOV.U32 R15, RZ, RZ, -0x1 ;  /* 0xffffffffff0f7424 */ /* 0x000fce00078e00ff */
[----:B------:R-:W-:Y:S05]  /*a100*/  WARPSYNC.COLLECTIVE R15, `(.L_x_320) ;  /* 0x000000000f0c7348 */ /* 0x000fea0003c00000 */
[----:B------:R-:W-:Y:S02]  /*a110*/  ELECT P6, UR62, PT ;  /* 0x00000000003e782f */ /* 0x000fe400038c0000 */
[----:B------:R-:W-:Y:S01]  /*a120*/  MOV R14, UR62 ;  /* 0x0000003e000e7c02 */ /* 0x000fe20008000f00 */
[----:B------:R-:W-:Y:S10]  /*a130*/  ENDCOLLECTIVE ;  /* 0x000000000000791b */ /* 0x000ff40003800000 */
.L_x_320:
[----:B------:R-:W-:Y:S05]  /*a140*/  BSYNC B1 ;  /* 0x0000000000017941 */ /* 0x000fea0003800000 */
.L_x_319:
[----:B------:R-:W-:Y:S05]  /*a150*/  BRA `(.L_x_321) ;  /* 0xfffffff000687947 */ /* 0x000fea000383ffff */
.L_x_304:
[----:B0-----:R0:W1:Y:S02]  /*a160*/  SYNCS.PHASECHK.TRANS64.TRYWAIT P0, [R14+URZ+0x18], R7 ;  /* 0x000018070e0075a7 */ /* 0x001064000800017f */
[----:B-1----:R-:W-:Y:S05]  /*a170*/  @!P0 NANOSLEEP.SYNCS 0x989680 ;  /* 0x009896800000895d */ /* 0x002fea0003900000 */
[----:B------:R-:W1:Y:S02]  /*a180*/  @!P0 SYNCS.PHASECHK.TRANS64 P0, [R14+URZ+0x18], R7 ;  /* 0x000018070e0085a7 */ /* 0x000e64000800007f */
[----:B-1----:R-:W-:Y:S05]  /*a190*/  @!P0 BRA `(.L_x_304) ;  /* 0xfffffffc00f08947 */ /* 0x002fea000383ffff */
[----:B------:R-:W-:Y:S05]  /*a1a0*/  BRA `(.L_x_322) ;  /* 0xfffffff000a47947 */ /* 0x000fea000383ffff */
.L_x_312:
[----:B------:R-:W-:Y:S01]  /*a1b0*/  BSSY B0, `(.L_x_323) ;  /* 0x0000006000007945 */ /* 0x000fe20003800000 */
[----:B------:R-:W-:-:S07]  /*a1c0*/  IMAD.MOV.U32 R15, RZ, RZ, -0x1 ;  /* 0xffffffffff0f7424 */ /* 0x000fce00078e00ff */
[----:B------:R-:W-:Y:S05]  /*a1d0*/  WARPSYNC.COLLECTIVE R15, `(.L_x_324) ;  /* 0x000000000f0c7348 */ /* 0x000fea0003c00000 */
[----:B------:R-:W-:Y:S02]  /*a1e0*/  ELECT P6, UR62, PT ;  /* 0x00000000003e782f */ /* 0x000fe400038c0000 */
[----:B------:R-:W-:Y:S01]  /*a1f0*/  MOV R14, UR62 ;  /* 0x0000003e000e7c02 */ /* 0x000fe20008000f00 */
[----:B------:R-:W-:Y:S10]  /*a200*/  ENDCOLLECTIVE ;  /* 0x000000000000791b */ /* 0x000ff40003800000 */
.L_x_324:
[----:B------:R-:W-:Y:S05]  /*a210*/  BSYNC B0 ;  /* 0x0000000000007941 */ /* 0x000fea0003800000 */
.L_x_323:
[----:B------:R-:W-:Y:S05]  /*a220*/  BRA `(.L_x_325) ;  /* 0xfffffff800f47947 */ /* 0x000fea000383ffff */
.L_x_316:
[----:B0-----:R0:W1:Y:S02]  /*a230*/  SYNCS.PHASECHK.TRANS64.TRYWAIT P0, [R7+URZ], R2 ;  /* 0x00000002070075a7 */ /* 0x001064000800017f */
[----:B-1----:R-:W-:Y:S05]  /*a240*/  @!P0 NANOSLEEP.SYNCS 0x989680 ;  /* 0x009896800000895d */ /* 0x002fea0003900000 */
[----:B------:R-:W1:Y:S02]  /*a250*/  @!P0 SYNCS.PHASECHK.TRANS64 P0, [R7+URZ], R2 ;  /* 0x00000002070085a7 */ /* 0x000e64000800007f */
[----:B-1----:R-:W-:Y:S05]  /*a260*/  @!P0 BRA `(.L_x_316) ;  /* 0xfffffffc00f08947 */ /* 0x002fea000383ffff */
[----:B------:R-:W-:Y:S05]  /*a270*/  BRA `(.L_x_326) ;  /* 0xfffffffc00347947 */ /* 0x000fea000383ffff */
.L_x_317:
[----:B0-----:R0:W1:Y:S02]  /*a280*/  SYNCS.PHASECHK.TRANS64.TRYWAIT P0, [R9+URZ], R4 ;  /* 0x00000004090075a7 */ /* 0x001064000800017f */
[----:B-1----:R-:W-:Y:S05]  /*a290*/  @!P0 NANOSLEEP.SYNCS 0x989680 ;  /* 0x009896800000895d */ /* 0x002fea0003900000 */
[----:B------:R-:W1:Y:S02]  /*a2a0*/  @!P0 SYNCS.PHASECHK.TRANS64 P0, [R9+URZ], R4 ;  /* 0x00000004090085a7 */ /* 0x000e64000800007f */
[----:B-1----:R-:W-:Y:S05]  /*a2b0*/  @!P0 BRA `(.L_x_317) ;  /* 0xfffffffc00f08947 */ /* 0x002fea000383ffff */
[----:B------:R-:W-:Y:S05]  /*a2c0*/  BRA `(.L_x_327) ;  /* 0xfffffffc003c7947 */ /* 0x000fea000383ffff */
.L_x_328:
[----:B------:R-:W-:-:S00]  /*a2d0*/  BRA `(.L_x_328) ;  /* 0xfffffffc00fc7947 */ /* 0x000fc0000383ffff */
[----:B------:R-:W-:-:S00]  /*a2e0*/  NOP ;  /* 0x0000000000007918 */ /* 0x000fc00000000000 */
        /* <DEDUP_REMOVED lines=9> */
.L_x_329:


//--------------------- .nv.global.init           --------------------------
	.section	.nv.global.init,"aw",@progbits
.nv.global.init:
	.type		$str$22,@object
	.size		$str$22,($str$23 - $str$22)
$str$22:
        /*0000*/ 	.byte	0x6b, 0x5f, 0x74, 0x69, 0x6c, 0x65, 0x5f, 0x63, 0x6f, 0x75, 0x6e, 0x74, 0x20, 0x3e, 0x3d, 0x20
        /*0010*/ 	.byte	0x31, 0x00
	.type		$str$23,@object
	.size		$str$23,(__unnamed_1 - $str$23)
$str$23:
        /*0012*/ 	.byte	0x2f, 0x74, 0x6d, 0x70, 0x2f, 0x63, 0x75, 0x74, 0x6c, 0x61, 0x73, 0x73, 0x5f, 0x73, 0x77, 0x65
        /*0022*/ 	.byte	0x65, 0x70, 0x5f, 0x73, 0x72, 0x63, 0x2f, 0x69, 0x6e, 0x63, 0x6c, 0x75, 0x64, 0x65, 0x2f, 0x63
        /*0032*/ 	.byte	0x75, 0x74, 0x6c, 0x61, 0x73, 0x73, 0x2f, 0x67, 0x65, 0x6d, 0x6d, 0x2f, 0x63, 0x6f, 0x6c, 0x6c
        /*0042*/ 	.byte	0x65, 0x63, 0x74, 0x69, 0x76, 0x65, 0x2f, 0x73, 0x6d, 0x39, 0x30, 0x5f, 0x6d, 0x6d, 0x61, 0x5f
        /*0052*/ 	.byte	0x74, 0x6d, 0x61, 0x5f, 0x67, 0x6d, 0x6d, 0x61, 0x5f, 0x73, 0x73, 0x5f, 0x77, 0x61, 0x72, 0x70
        /*0062*/ 	.byte	0x73, 0x70, 0x65, 0x63, 0x69, 0x61, 0x6c, 0x69, 0x7a, 0x65, 0x64, 0x2e, 0x68, 0x70, 0x70, 0x00
	.type		__unnamed_1,@object
	.size		__unnamed_1,(.L_0 - __unnamed_1)
__unnamed_1:
        /*0072*/ 	.byte	0x76, 0x6f, 0x69, 0x64, 0x20, 0x63, 0x75, 0x74, 0x6c, 0x61, 0x73, 0x73, 0x3a, 0x3a, 0x67, 0x65
        /* <DEDUP_REMOVED lines=173> */
        /*0b52*/ 	.byte	0x69, 0x74, 0x79, 0x5d, 0x00
.L_0:


//--------------------- .nv.shared._ZN7cutlass13device_kernelINS_4gemm6kernel13GemmUniversalIN4cute5tupleIJiiiiEEENS1_10collective13CollectiveMmaINS1_34MainloopSm90TmaGmmaWarpSpecializedILi3ENS5_IJNS4_1CILi2EEESB_NSA_ILi1EEEEEENS1_35KernelTmaWarpSpecializedCooperativeEEENS5_IJNSA_ILi256EEENSA_ILi128EEENSA_ILi64EEEEEEaNS5_IJlSC_lEEEaSK_NS4_8TiledMMAINS4_8MMA_AtomIJNS4_4SM904GMMA27MMA_64x128x32_S32S8S8_SS_TNEEEENS4_6LayoutINS5_IJSB_SC_SC_EEENS5_IJSC_NSA_ILi0EEEST_EEEEENS5_IJNS4_10UnderscoreESW_SW_EEEEENS4_23SM90_TMA_LOAD_MULTICASTENS4_14ComposedLayoutINS4_7SwizzleILi2ELi4ELi3EEENS4_18smem_ptr_flag_bitsILi8EEENSR_INS5_IJNSA_ILi8EEESI_EEENS5_IJSI_SC_EEEEEEEvNS4_8identityESZ_S19_vS1A_EENS_8epilogue10collective6detail29Sm90TmaWarpSpecializedAdapterINS1D_15DefaultEpilogueIaSK_SK_NS1C_6thread17LinearCombinationIaLi1EiiLNS1H_9ScaleType4KindE0ELNS_15FloatRoundStyleE2EaEENS1_15EpilogueDefaultEEEEEvvEEEEvNT_6ParamsE --------------------------
	.section	.nv.shared._ZN7cutlass13device_kernelINS_4gemm6kernel13GemmUniversalIN4cute5tupleIJiiiiEEENS1_10collective13CollectiveMmaINS1_34MainloopSm90TmaGmmaWarpSpecializedILi3ENS5_IJNS4_1CILi2EEESB_NSA_ILi1EEEEEENS1_35KernelTmaWarpSpecializedCooperativeEEENS5_IJNSA_ILi256EEENSA_ILi128EEENSA_ILi64EEEEEEaNS5_IJlSC_lEEEaSK_NS4_8TiledMMAINS4_8MMA_AtomIJNS4_4SM904GMMA27MMA_64x128x32_S32S8S8_SS_TNEEEENS4_6LayoutINS5_IJSB_SC_SC_EEENS5_IJSC_NSA_ILi0EEEST_EEEEENS5_IJNS4_10UnderscoreESW_SW_EEEEENS4_23SM90_TMA_LOAD_MULTICASTENS4_14ComposedLayoutINS4_7SwizzleILi2ELi4ELi3EEENS4_18smem_ptr_flag_bitsILi8EEENSR_INS5_IJNSA_ILi8EEESI_EEENS5_IJSI_SC_EEEEEEEvNS4_8identityESZ_S19_vS1A_EENS_8epilogue10collective6detail29Sm90TmaWarpSpecializedAdapterINS1D_15DefaultEpilogueIaSK_SK_NS1C_6thread17LinearCombinationIaLi1EiiLNS1H_9ScaleType4KindE0ELNS_15FloatRoundStyleE2EaEENS1_15EpilogueDefaultEEEEEvvEEEEvNT_6ParamsE,"aw",@nobits
	.sectionflags	@""
	.align	16
	.zero		1024


//--------------------- .nv.shared.reserved.0     --------------------------
	.section	.nv.shared.reserved.0,"aw",@nobits
	.weak		__nv_reservedSMEM_offset_0_alias
	.size		__nv_reservedSMEM_offset_0_alias, 0, 0
	.other		__nv_reservedSMEM_offset_0_alias,@"STO_CUDA_RESERVED_SHARED STV_DEFAULT"
__nv_reservedSMEM_offset_0_alias:
	.zero		0


//--------------------- .nv.global                --------------------------
	.section	.nv.global,"aw",@nobits
.nv.global:
	.type		_ZN39_INTERNAL_64b7aebc_4_k_cu_5ba25203_71584cute1_E,@object
	.size		_ZN39_INTERNAL_64b7aebc_4_k_cu_5ba25203_71584cute1_E,(_ZN39_INTERNAL_64b7aebc_4_k_cu_5ba25203_71584cuda3std3__45__cpo6cbeginE - _ZN39_INTERNAL_64b7aebc_4_k_cu_5ba25203_71584cute1_E)
_ZN39_INTERNAL_64b7aebc_4_k_cu_5ba25203_71584cute1_E:
	.zero		1
	.type		_ZN39_INTERNAL_64b7aebc_4_k_cu_5ba25203_71584cuda3std3__45__cpo6cbeginE,@object
	.size		_ZN39_INTERNAL_64b7aebc_4_k_cu_5ba25203_71584cuda3std3__45__cpo6cbeginE,(_ZN39_INTERNAL_64b7aebc_4_k_cu_5ba25203_71584cuda3std3__48in_placeE - _ZN39_INTERNAL_64b7aebc_4_k_cu_5ba25203_71584cuda3std3__45__cpo6cbeginE)
_ZN39_INTERNAL_64b7aebc_4_k_cu_5ba25203_71584cuda3std3__45__cpo6cbeginE:
	.zero		1
	.type		_ZN39_INTERNAL_64b7aebc_4_k_cu_5ba25203_71584cuda3std3__48in_placeE,@object
	.size		_ZN39_INTERNAL_64b7aebc_4_k_cu_5ba25203_71584cuda3std3__48in_placeE,(_ZN39_INTERNAL_64b7aebc_4_k_cu_5ba25203_71584cuda3std6ranges3__45__cpo9iter_moveE - _ZN39_INTERNAL_64b7aebc_4_k_cu_5ba25203_71584cuda3std3__48in_placeE)
_ZN39_INTERNAL_64b7aebc_4_k_cu_5ba25203_71584cuda3std3__48in_placeE:
	.zero		1
	.type		_ZN39_INTERNAL_64b7aebc_4_k_cu_5ba25203_71584cuda3std6ranges3__45__cpo9iter_moveE,@object
	.size		_ZN39_INTERNAL_64b7aebc_4_k_cu_5ba25203_71584cuda3std6ranges3__45__cpo9iter_moveE,(_ZN39_INTERNAL_64b7aebc_4_k_cu_5ba25203_71584cuda3std3__45__cpo5beginE - _ZN39_INTERNAL_64b7aebc_4_k_cu_5ba25203_71584cuda3std6ranges3__45__cpo9iter_moveE)
_ZN39_INTERNAL_64b7aebc_4_k_cu_5ba25203_71584cuda3std6ranges3__45__cpo9iter_moveE:
	.zero		1
	.type		_ZN39_INTERNAL_64b7aebc_4_k_cu_5ba25203_71584cuda3std3__45__cpo5beginE,@object
	.size		_ZN39_INTERNAL_64b7aebc_4_k_cu_5ba25203_71584cuda3std3__45__cpo5beginE,(_ZN39_INTERNAL_64b7aebc_4_k_cu_5ba25203_71584cuda3std3__441_GLOBAL__N__64b7aebc_4_k_cu_5ba25203_71586ignoreE - _ZN39_INTERNAL_64b7aebc_4_k_cu_5ba25203_71584cuda3std3__45__cpo5beginE)
_ZN39_INTERNAL_64b7aebc_4_k_cu_5ba25203_71584cuda3std3__45__cpo5beginE:
	.zero		1
	.type		_ZN39_INTERNAL_64b7aebc_4_k_cu_5ba25203_71584cuda3std3__441_GLOBAL__N__64b7aebc_4_k_cu_5ba25203_71586ignoreE,@object
	.size		_ZN39_INTERNAL_64b7aebc_4_k_cu_5ba25203_71584cuda3std3__441_GLOBAL__N__64b7aebc_4_k_cu_5ba25203_71586ignoreE,(_ZN39_INTERNAL_64b7aebc_4_k_cu_5ba25203_71584cute7productE - _ZN39_INTERNAL_64b7aebc_4_k_cu_5ba25203_71584cuda3std3__441_GLOBAL__N__64b7aebc_4_k_cu_5ba25203_71586ignoreE)
_ZN39_INTERNAL_64b7aebc_4_k_cu_5ba25203_71584cuda3std3__441_GLOBAL__N__64b7aebc_4_k_cu_5ba25203_71586ignoreE:
	.zero		1
	.type		_ZN39_INTERNAL_64b7aebc_4_k_cu_5ba25203_71584cute7productE,@object
	.size		_ZN39_INTERNAL_64b7aebc_4_k_cu_5ba25203_71584cute7productE,(_ZN39_INTERNAL_64b7aebc_4_k_cu_5ba25203_71584cuda3std3__45__cpo3endE - _ZN39_INTERNAL_64b7aebc_4_k_cu_5ba25203_71584cute7productE)
_ZN39_INTERNAL_64b7aebc_4_k_cu_5ba25203_71584cute7productE:
	.zero		1
	.type		_ZN39_INTERNAL_64b7aebc_4_k_cu_5ba25203_71584cuda3std3__45__cpo3endE,@object
	.size		_ZN39_INTERNAL_64b7aebc_4_k_cu_5ba25203_71584cuda3std3__45__cpo3endE,(_ZN39_INTERNAL_64b7aebc_4_k_cu_5ba25203_71584cuda3std3__419piecewise_constructE - _ZN39_INTERNAL_64b7aebc_4_k_cu_5ba25203_71584cuda3std3__45__cpo3endE)
_ZN39_INTERNAL_64b7aebc_4_k_cu_5ba25203_71584cuda3std3__45__cpo3endE:
	.zero		1
	.type		_ZN39_INTERNAL_64b7aebc_4_k_cu_5ba25203_71584cuda3std3__419piecewise_constructE,@object
	.size		_ZN39_INTERNAL_64b7aebc_4_k_cu_5ba25203_71584cuda3std3__419piecewise_constructE,(_ZN39_INTERNAL_64b7aebc_4_k_cu_5ba25203_71584cuda3std3__45__cpo4cendE - _ZN39_INTERNAL_64b7aebc_4_k_cu_5ba25203_71584cuda3std3__419piecewise_constructE)
_ZN39_INTERNAL_64b7aebc_4_k_cu_5ba25203_71584cuda3std3__419piecewise_constructE:
	.zero		1
	.type		_ZN39_INTERNAL_64b7aebc_4_k_cu_5ba25203_71584cuda3std3__45__cpo4cendE,@object
	.size		_ZN39_INTERNAL_64b7aebc_4_k_cu_5ba25203_71584cuda3std3__45__cpo4cendE,(_ZN39_INTERNAL_64b7aebc_4_k_cu_5ba25203_71584cuda3std6ranges3__45__cpo4swapE - _ZN39_INTERNAL_64b7aebc_4_k_cu_5ba25203_71584cuda3std3__45__cpo4cendE)
_ZN39_INTERNAL_64b7aebc_4_k_cu_5ba25203_71584cuda3std3__45__cpo4cendE:
	.zero		1
	.type		_ZN39_INTERNAL_64b7aebc_4_k_cu_5ba25203_71584cuda3std6ranges3__45__cpo4swapE,@object
	.size		_ZN39_INTERNAL_64b7aebc_4_k_cu_5ba25203_71584cuda3std6ranges3__45__cpo4swapE,(.L_8 - _ZN39_INTERNAL_64b7aebc_4_k_cu_5ba25203_71584cuda3std6ranges3__45__cpo4swapE)
_ZN39_INTERNAL_64b7aebc_4_k_cu_5ba25203_71584cuda3std6ranges3__45__cpo4swapE:
	.zero		1
.L_8:


//--------------------- .nv.constant0._ZN7cutlass13device_kernelINS_4gemm6kernel13GemmUniversalIN4cute5tupleIJiiiiEEENS1_10collective13CollectiveMmaINS1_34MainloopSm90TmaGmmaWarpSpecializedILi3ENS5_IJNS4_1CILi2EEESB_NSA_ILi1EEEEEENS1_35KernelTmaWarpSpecializedCooperativeEEENS5_IJNSA_ILi256EEENSA_ILi128EEENSA_ILi64EEEEEEaNS5_IJlSC_lEEEaSK_NS4_8TiledMMAINS4_8MMA_AtomIJNS4_4SM904GMMA27MMA_64x128x32_S32S8S8_SS_TNEEEENS4_6LayoutINS5_IJSB_SC_SC_EEENS5_IJSC_NSA_ILi0EEEST_EEEEENS5_IJNS4_10UnderscoreESW_SW_EEEEENS4_23SM90_TMA_LOAD_MULTICASTENS4_14ComposedLayoutINS4_7SwizzleILi2ELi4ELi3EEENS4_18smem_ptr_flag_bitsILi8EEENSR_INS5_IJNSA_ILi8EEESI_EEENS5_IJSI_SC_EEEEEEEvNS4_8identityESZ_S19_vS1A_EENS_8epilogue10collective6detail29Sm90TmaWarpSpecializedAdapterINS1D_15DefaultEpilogueIaSK_SK_NS1C_6thread17LinearCombinationIaLi1EiiLNS1H_9ScaleType4KindE0ELNS_15FloatRoundStyleE2EaEENS1_15EpilogueDefaultEEEEEvvEEEEvNT_6ParamsE --------------------------
	.section	.nv.constant0._ZN7cutlass13device_kernelINS_4gemm6kernel13GemmUniversalIN4cute5tupleIJiiiiEEENS1_10collective13CollectiveMmaINS1_34MainloopSm90TmaGmmaWarpSpecializedILi3ENS5_IJNS4_1CILi2EEESB_NSA_ILi1EEEEEENS1_35KernelTmaWarpSpecializedCooperativeEEENS5_IJNSA_ILi256EEENSA_ILi128EEENSA_ILi64EEEEEEaNS5_IJlSC_lEEEaSK_NS4_8TiledMMAINS4_8MMA_AtomIJNS4_4SM904GMMA27MMA_64x128x32_S32S8S8_SS_TNEEEENS4_6LayoutINS5_IJSB_SC_SC_EEENS5_IJSC_NSA_ILi0EEEST_EEEEENS5_IJNS4_10UnderscoreESW_SW_EEEEENS4_23SM90_TMA_LOAD_MULTICASTENS4_14ComposedLayoutINS4_7SwizzleILi2ELi4ELi3EEENS4_18smem_ptr_flag_bitsILi8EEENSR_INS5_IJNSA_ILi8EEESI_EEENS5_IJSI_SC_EEEEEEEvNS4_8identityESZ_S19_vS1A_EENS_8epilogue10collective6detail29Sm90TmaWarpSpecializedAdapterINS1D_15DefaultEpilogueIaSK_SK_NS1C_6thread17LinearCombinationIaLi1EiiLNS1H_9ScaleType4KindE0ELNS_15FloatRoundStyleE2EaEENS1_15EpilogueDefaultEEEEEvvEEEEvNT_6ParamsE,"a",@progbits
	.sectionflags	@""
	.align	4
.nv.constant0._ZN7cutlass13device_kernelINS_4gemm6kernel13GemmUniversalIN4cute5tupleIJiiiiEEENS1_10collective13CollectiveMmaINS1_34MainloopSm90TmaGmmaWarpSpecializedILi3ENS5_IJNS4_1CILi2EEESB_NSA_ILi1EEEEEENS1_35KernelTmaWarpSpecializedCooperativeEEENS5_IJNSA_ILi256EEENSA_ILi128EEENSA_ILi64EEEEEEaNS5_IJlSC_lEEEaSK_NS4_8TiledMMAINS4_8MMA_AtomIJNS4_4SM904GMMA27MMA_64x128x32_S32S8S8_SS_TNEEEENS4_6LayoutINS5_IJSB_SC_SC_EEENS5_IJSC_NSA_ILi0EEEST_EEEEENS5_IJNS4_10UnderscoreESW_SW_EEEEENS4_23SM90_TMA_LOAD_MULTICASTENS4_14ComposedLayoutINS4_7SwizzleILi2ELi4ELi3EEENS4_18smem_ptr_flag_bitsILi8EEENSR_INS5_IJNSA_ILi8EEESI_EEENS5_IJSI_SC_EEEEEEEvNS4_8identityESZ_S19_vS1A_EENS_8epilogue10collective6detail29Sm90TmaWarpSpecializedAdapterINS1D_15DefaultEpilogueIaSK_SK_NS1C_6thread17LinearCombinationIaLi1EiiLNS1H_9ScaleType4KindE0ELNS_15FloatRoundStyleE2EaEENS1_15EpilogueDefaultEEEEEvvEEEEvNT_6ParamsE:
	.zero		1664


//--------------------- SYMBOLS --------------------------

	.type		.nv.reservedSmem.offset0,@object
	.size		.nv.reservedSmem.offset0,0x4
	.type		__assertfail,@function
